//
// Generated by NVIDIA NVVM Compiler
//
// Compiler Build ID: CL-36424714
// Cuda compilation tools, release 13.0, V13.0.88
// Based on NVVM 20.0.0
//

.version 9.0
.target sm_100
.address_size 64

	// .globl	_Z5resetP10_Node_infoPbS1_iiPj

.visible .entry _Z5resetP10_Node_infoPbS1_iiPj(
	.param .u64 .ptr .align 1 _Z5resetP10_Node_infoPbS1_iiPj_param_0,
	.param .u64 .ptr .align 1 _Z5resetP10_Node_infoPbS1_iiPj_param_1,
	.param .u64 .ptr .align 1 _Z5resetP10_Node_infoPbS1_iiPj_param_2,
	.param .u32 _Z5resetP10_Node_infoPbS1_iiPj_param_3,
	.param .u32 _Z5resetP10_Node_infoPbS1_iiPj_param_4,
	.param .u64 .ptr .align 1 _Z5resetP10_Node_infoPbS1_iiPj_param_5
)
{
	.reg .pred 	%p<3>;
	.reg .b16 	%rs<3>;
	.reg .b32 	%r<9>;
	.reg .b64 	%rd<16>;

	ld.param.u64 	%rd1, [_Z5resetP10_Node_infoPbS1_iiPj_param_0];
	ld.param.u64 	%rd2, [_Z5resetP10_Node_infoPbS1_iiPj_param_1];
	ld.param.u64 	%rd3, [_Z5resetP10_Node_infoPbS1_iiPj_param_2];
	ld.param.u32 	%r2, [_Z5resetP10_Node_infoPbS1_iiPj_param_3];
	ld.param.u32 	%r3, [_Z5resetP10_Node_infoPbS1_iiPj_param_4];
	ld.param.u64 	%rd4, [_Z5resetP10_Node_infoPbS1_iiPj_param_5];
	mov.u32 	%r4, %ctaid.x;
	mov.u32 	%r5, %ntid.x;
	mov.u32 	%r6, %tid.x;
	mad.lo.s32 	%r1, %r4, %r5, %r6;
	setp.ge.s32 	%p1, %r1, %r3;
	@%p1 bra 	$L__BB0_2;
	cvta.to.global.u64 	%rd5, %rd2;
	cvta.to.global.u64 	%rd6, %rd3;
	cvta.to.global.u64 	%rd7, %rd1;
	cvta.to.global.u64 	%rd8, %rd4;
	setp.eq.s32 	%p2, %r1, %r2;
	selp.u16 	%rs1, 1, 0, %p2;
	cvt.s64.s32 	%rd9, %r1;
	add.s64 	%rd10, %rd5, %rd9;
	st.global.u8 	[%rd10], %rs1;
	add.s64 	%rd11, %rd6, %rd9;
	mov.b16 	%rs2, 0;
	st.global.u8 	[%rd11], %rs2;
	mul.wide.s32 	%rd12, %r1, 8;
	add.s64 	%rd13, %rd7, %rd12;
	mov.b32 	%r7, -1;
	st.global.u32 	[%rd13+4], %r7;
	mul.wide.s32 	%rd14, %r1, 4;
	add.s64 	%rd15, %rd8, %rd14;
	mov.b32 	%r8, 0;
	st.global.u32 	[%rd15], %r8;
$L__BB0_2:
	ret;

}
	// .globl	_Z12augment_pathP10_Node_infoPbjPtj
.visible .entry _Z12augment_pathP10_Node_infoPbjPtj(
	.param .u64 .ptr .align 1 _Z12augment_pathP10_Node_infoPbjPtj_param_0,
	.param .u64 .ptr .align 1 _Z12augment_pathP10_Node_infoPbjPtj_param_1,
	.param .u32 _Z12augment_pathP10_Node_infoPbjPtj_param_2,
	.param .u64 .ptr .align 1 _Z12augment_pathP10_Node_infoPbjPtj_param_3,
	.param .u32 _Z12augment_pathP10_Node_infoPbjPtj_param_4
)
{
	.reg .pred 	%p<3>;
	.reg .b16 	%rs<7>;
	.reg .b32 	%r<11>;
	.reg .b64 	%rd<15>;

	ld.param.u64 	%rd1, [_Z12augment_pathP10_Node_infoPbjPtj_param_0];
	ld.param.u64 	%rd2, [_Z12augment_pathP10_Node_infoPbjPtj_param_1];
	ld.param.u32 	%r2, [_Z12augment_pathP10_Node_infoPbjPtj_param_2];
	ld.param.u64 	%rd3, [_Z12augment_pathP10_Node_infoPbjPtj_param_3];
	ld.param.u32 	%r3, [_Z12augment_pathP10_Node_infoPbjPtj_param_4];
	mov.u32 	%r4, %ctaid.x;
	mov.u32 	%r5, %ntid.x;
	mov.u32 	%r6, %tid.x;
	mad.lo.s32 	%r1, %r4, %r5, %r6;
	setp.ge.u32 	%p1, %r1, %r2;
	@%p1 bra 	$L__BB1_3;
	cvta.to.global.u64 	%rd4, %rd2;
	cvt.s64.s32 	%rd5, %r1;
	add.s64 	%rd6, %rd4, %rd5;
	ld.global.u8 	%rs1, [%rd6];
	setp.eq.s16 	%p2, %rs1, 0;
	@%p2 bra 	$L__BB1_3;
	cvta.to.global.u64 	%rd7, %rd3;
	cvta.to.global.u64 	%rd8, %rd1;
	mul.wide.s32 	%rd9, %r1, 8;
	add.s64 	%rd10, %rd8, %rd9;
	ld.global.u16 	%r7, [%rd10];
	mad.lo.s32 	%r8, %r2, %r7, %r1;
	mul.wide.u32 	%rd11, %r8, 2;
	add.s64 	%rd12, %rd7, %rd11;
	ld.global.u16 	%rs2, [%rd12];
	cvt.u16.u32 	%rs3, %r3;
	sub.s16 	%rs4, %rs2, %rs3;
	st.global.u16 	[%rd12], %rs4;
	ld.global.u16 	%r9, [%rd10];
	mad.lo.s32 	%r10, %r2, %r1, %r9;
	mul.wide.u32 	%rd13, %r10, 2;
	add.s64 	%rd14, %rd7, %rd13;
	ld.global.u16 	%rs5, [%rd14];
	add.s16 	%rs6, %rs5, %rs3;
	st.global.u16 	[%rd14], %rs6;
$L__BB1_3:
	ret;

}
	// .globl	_Z20find_augmenting_pathPtP10_Node_infoPbS2_jjPj
.visible .entry _Z20find_augmenting_pathPtP10_Node_infoPbS2_jjPj(
	.param .u64 .ptr .align 1 _Z20find_augmenting_pathPtP10_Node_infoPbS2_jjPj_param_0,
	.param .u64 .ptr .align 1 _Z20find_augmenting_pathPtP10_Node_infoPbS2_jjPj_param_1,
	.param .u64 .ptr .align 1 _Z20find_augmenting_pathPtP10_Node_infoPbS2_jjPj_param_2,
	.param .u64 .ptr .align 1 _Z20find_augmenting_pathPtP10_Node_infoPbS2_jjPj_param_3,
	.param .u32 _Z20find_augmenting_pathPtP10_Node_infoPbS2_jjPj_param_4,
	.param .u32 _Z20find_augmenting_pathPtP10_Node_infoPbS2_jjPj_param_5,
	.param .u64 .ptr .align 1 _Z20find_augmenting_pathPtP10_Node_infoPbS2_jjPj_param_6
)
{
	.reg .pred 	%p<64>;
	.reg .b16 	%rs<56>;
	.reg .b32 	%r<101>;
	.reg .b64 	%rd<93>;

	ld.param.u64 	%rd39, [_Z20find_augmenting_pathPtP10_Node_infoPbS2_jjPj_param_0];
	ld.param.u64 	%rd40, [_Z20find_augmenting_pathPtP10_Node_infoPbS2_jjPj_param_1];
	ld.param.u64 	%rd41, [_Z20find_augmenting_pathPtP10_Node_infoPbS2_jjPj_param_2];
	ld.param.u64 	%rd42, [_Z20find_augmenting_pathPtP10_Node_infoPbS2_jjPj_param_3];
	ld.param.u32 	%r32, [_Z20find_augmenting_pathPtP10_Node_infoPbS2_jjPj_param_4];
	ld.param.u32 	%rd43, [_Z20find_augmenting_pathPtP10_Node_infoPbS2_jjPj_param_5];
	ld.param.u64 	%rd44, [_Z20find_augmenting_pathPtP10_Node_infoPbS2_jjPj_param_6];
	cvta.to.global.u64 	%rd1, %rd44;
	cvta.to.global.u64 	%rd2, %rd39;
	cvta.to.global.u64 	%rd3, %rd40;
	cvta.to.global.u64 	%rd4, %rd42;
	cvta.to.global.u64 	%rd5, %rd41;
	mov.u32 	%r33, %ctaid.x;
	mov.u32 	%r34, %ntid.x;
	mul.lo.s32 	%r1, %r33, %r34;
	mov.u32 	%r2, %tid.x;
	add.s32 	%r3, %r1, %r2;
	add.s64 	%rd45, %rd5, %rd43;
	ld.global.u8 	%rs12, [%rd45];
	setp.ne.s16 	%p1, %rs12, 0;
	setp.le.u32 	%p2, %r32, %r3;
	or.pred  	%p3, %p2, %p1;
	@%p3 bra 	$L__BB2_75;
	cvt.s64.s32 	%rd46, %r3;
	add.s64 	%rd6, %rd5, %rd46;
	ld.global.u8 	%rs13, [%rd6];
	setp.eq.s16 	%p4, %rs13, 0;
	@%p4 bra 	$L__BB2_75;
	mov.b16 	%rs14, 0;
	st.global.u8 	[%rd6], %rs14;
	add.s64 	%rd48, %rd4, %rd46;
	mov.b16 	%rs15, 1;
	st.global.u8 	[%rd48], %rs15;
	mul.wide.s32 	%rd49, %r3, 8;
	add.s64 	%rd50, %rd3, %rd49;
	ld.global.u32 	%r4, [%rd50+4];
	mul.lo.s32 	%r5, %r32, %r3;
	cvt.u16.u32 	%rs1, %r3;
	sub.s32 	%r35, %r32, %r3;
	and.b32  	%r6, %r35, 3;
	setp.eq.s32 	%p5, %r6, 0;
	mov.u32 	%r94, %r3;
	@%p5 bra 	$L__BB2_11;
	add.s32 	%r93, %r3, %r5;
	cvt.u64.u32 	%rd51, %r3;
	mul.wide.u32 	%rd52, %r3, 4;
	add.s64 	%rd88, %rd1, %rd52;
	mul.wide.u32 	%rd53, %r3, 8;
	add.s64 	%rd54, %rd53, %rd3;
	add.s64 	%rd87, %rd54, 4;
	add.s64 	%rd86, %rd4, %rd51;
	add.s64 	%rd85, %rd5, %rd51;
	neg.s32 	%r92, %r6;
	add.s32 	%r94, %r3, %r6;
$L__BB2_4:
	.pragma "nounroll";
	ld.global.u8 	%rs16, [%rd85];
	setp.ne.s16 	%p6, %rs16, 0;
	@%p6 bra 	$L__BB2_10;
	ld.global.u8 	%rs17, [%rd86];
	setp.ne.s16 	%p7, %rs17, 0;
	@%p7 bra 	$L__BB2_10;
	mul.wide.u32 	%rd55, %r93, 2;
	add.s64 	%rd56, %rd2, %rd55;
	ld.global.u16 	%rs2, [%rd56];
	setp.eq.s16 	%p8, %rs2, 0;
	@%p8 bra 	$L__BB2_10;
	atom.relaxed.global.cas.b32 	%r36, [%rd88], 0, 1;
	setp.eq.s32 	%p9, %r36, 1;
	@%p9 bra 	$L__BB2_10;
	ld.global.u8 	%rs18, [%rd85];
	setp.ne.s16 	%p10, %rs18, 0;
	@%p10 bra 	$L__BB2_10;
	mov.b16 	%rs19, 1;
	st.global.u8 	[%rd85], %rs19;
	mov.b32 	%r37, 0;
	st.global.u32 	[%rd88], %r37;
	st.global.u16 	[%rd87+-4], %rs1;
	cvt.u32.u16 	%r38, %rs2;
	min.u32 	%r39, %r4, %r38;
	st.global.u32 	[%rd87], %r39;
$L__BB2_10:
	add.s32 	%r93, %r93, 1;
	add.s64 	%rd88, %rd88, 4;
	add.s64 	%rd87, %rd87, 8;
	add.s64 	%rd86, %rd86, 1;
	add.s64 	%rd85, %rd85, 1;
	add.s32 	%r92, %r92, 1;
	setp.ne.s32 	%p11, %r92, 0;
	@%p11 bra 	$L__BB2_4;
$L__BB2_11:
	sub.s32 	%r40, %r1, %r32;
	add.s32 	%r41, %r40, %r2;
	setp.gt.u32 	%p12, %r41, -4;
	@%p12 bra 	$L__BB2_38;
	add.s32 	%r96, %r94, 1;
	add.s32 	%r95, %r94, %r5;
$L__BB2_13:
	mov.u32 	%r20, %r96;
	add.s32 	%r42, %r20, -1;
	cvt.u64.u32 	%rd57, %r42;
	add.s64 	%rd19, %rd5, %rd57;
	ld.global.u8 	%rs20, [%rd19];
	setp.ne.s16 	%p13, %rs20, 0;
	add.s64 	%rd20, %rd4, %rd57;
	mul.wide.u32 	%rd58, %r42, 4;
	add.s64 	%rd21, %rd1, %rd58;
	mul.wide.u32 	%rd59, %r42, 8;
	add.s64 	%rd22, %rd3, %rd59;
	@%p13 bra 	$L__BB2_19;
	ld.global.u8 	%rs21, [%rd20];
	setp.ne.s16 	%p14, %rs21, 0;
	@%p14 bra 	$L__BB2_19;
	mul.wide.u32 	%rd60, %r95, 2;
	add.s64 	%rd61, %rd2, %rd60;
	ld.global.u16 	%rs3, [%rd61];
	setp.eq.s16 	%p15, %rs3, 0;
	@%p15 bra 	$L__BB2_19;
	atom.relaxed.global.cas.b32 	%r43, [%rd21], 0, 1;
	setp.eq.s32 	%p16, %r43, 1;
	@%p16 bra 	$L__BB2_19;
	ld.global.u8 	%rs22, [%rd19];
	setp.ne.s16 	%p17, %rs22, 0;
	@%p17 bra 	$L__BB2_19;
	mov.b16 	%rs23, 1;
	st.global.u8 	[%rd19], %rs23;
	mov.b32 	%r44, 0;
	st.global.u32 	[%rd21], %r44;
	st.global.u16 	[%rd22], %rs1;
	cvt.u32.u16 	%r45, %rs3;
	min.u32 	%r46, %r4, %r45;
	st.global.u32 	[%rd22+4], %r46;
$L__BB2_19:
	ld.global.u8 	%rs24, [%rd19+1];
	setp.ne.s16 	%p18, %rs24, 0;
	@%p18 bra 	$L__BB2_25;
	ld.global.u8 	%rs25, [%rd20+1];
	setp.ne.s16 	%p19, %rs25, 0;
	@%p19 bra 	$L__BB2_25;
	add.s32 	%r47, %r95, 1;
	mul.wide.u32 	%rd62, %r47, 2;
	add.s64 	%rd63, %rd2, %rd62;
	ld.global.u16 	%rs4, [%rd63];
	setp.eq.s16 	%p20, %rs4, 0;
	@%p20 bra 	$L__BB2_25;
	atom.relaxed.global.cas.b32 	%r48, [%rd21+4], 0, 1;
	setp.eq.s32 	%p21, %r48, 1;
	@%p21 bra 	$L__BB2_25;
	ld.global.u8 	%rs26, [%rd19+1];
	setp.ne.s16 	%p22, %rs26, 0;
	@%p22 bra 	$L__BB2_25;
	mov.b16 	%rs27, 1;
	st.global.u8 	[%rd19+1], %rs27;
	mov.b32 	%r49, 0;
	st.global.u32 	[%rd21+4], %r49;
	st.global.u16 	[%rd22+8], %rs1;
	cvt.u32.u16 	%r50, %rs4;
	min.u32 	%r51, %r4, %r50;
	st.global.u32 	[%rd22+12], %r51;
$L__BB2_25:
	ld.global.u8 	%rs28, [%rd19+2];
	setp.ne.s16 	%p23, %rs28, 0;
	@%p23 bra 	$L__BB2_31;
	ld.global.u8 	%rs29, [%rd20+2];
	setp.ne.s16 	%p24, %rs29, 0;
	@%p24 bra 	$L__BB2_31;
	add.s32 	%r52, %r95, 2;
	mul.wide.u32 	%rd64, %r52, 2;
	add.s64 	%rd65, %rd2, %rd64;
	ld.global.u16 	%rs5, [%rd65];
	setp.eq.s16 	%p25, %rs5, 0;
	@%p25 bra 	$L__BB2_31;
	atom.relaxed.global.cas.b32 	%r53, [%rd21+8], 0, 1;
	setp.eq.s32 	%p26, %r53, 1;
	@%p26 bra 	$L__BB2_31;
	ld.global.u8 	%rs30, [%rd19+2];
	setp.ne.s16 	%p27, %rs30, 0;
	@%p27 bra 	$L__BB2_31;
	mov.b16 	%rs31, 1;
	st.global.u8 	[%rd19+2], %rs31;
	mov.b32 	%r54, 0;
	st.global.u32 	[%rd21+8], %r54;
	st.global.u16 	[%rd22+16], %rs1;
	cvt.u32.u16 	%r55, %rs5;
	min.u32 	%r56, %r4, %r55;
	st.global.u32 	[%rd22+20], %r56;
$L__BB2_31:
	ld.global.u8 	%rs32, [%rd19+3];
	setp.ne.s16 	%p28, %rs32, 0;
	@%p28 bra 	$L__BB2_37;
	ld.global.u8 	%rs33, [%rd20+3];
	setp.ne.s16 	%p29, %rs33, 0;
	@%p29 bra 	$L__BB2_37;
	add.s32 	%r57, %r95, 3;
	mul.wide.u32 	%rd66, %r57, 2;
	add.s64 	%rd67, %rd2, %rd66;
	ld.global.u16 	%rs6, [%rd67];
	setp.eq.s16 	%p30, %rs6, 0;
	@%p30 bra 	$L__BB2_37;
	atom.relaxed.global.cas.b32 	%r58, [%rd21+12], 0, 1;
	setp.eq.s32 	%p31, %r58, 1;
	@%p31 bra 	$L__BB2_37;
	ld.global.u8 	%rs34, [%rd19+3];
	setp.ne.s16 	%p32, %rs34, 0;
	@%p32 bra 	$L__BB2_37;
	mov.b16 	%rs35, 1;
	st.global.u8 	[%rd19+3], %rs35;
	mov.b32 	%r59, 0;
	st.global.u32 	[%rd21+12], %r59;
	st.global.u16 	[%rd22+24], %rs1;
	cvt.u32.u16 	%r60, %rs6;
	min.u32 	%r61, %r4, %r60;
	st.global.u32 	[%rd22+28], %r61;
$L__BB2_37:
	add.s32 	%r96, %r20, 4;
	add.s32 	%r62, %r20, 3;
	add.s32 	%r95, %r95, 4;
	setp.lt.u32 	%p33, %r62, %r32;
	@%p33 bra 	$L__BB2_13;
$L__BB2_38:
	setp.eq.s32 	%p34, %r3, 0;
	@%p34 bra 	$L__BB2_75;
	and.b32  	%r17, %r3, 3;
	setp.lt.u32 	%p35, %r3, 4;
	mov.b32 	%r98, 0;
	@%p35 bra 	$L__BB2_66;
	and.b32  	%r98, %r3, -4;
	mov.b32 	%r97, 0;
$L__BB2_41:
	cvt.u64.u32 	%rd68, %r97;
	add.s64 	%rd23, %rd5, %rd68;
	ld.global.u8 	%rs36, [%rd23];
	setp.ne.s16 	%p36, %rs36, 0;
	add.s64 	%rd24, %rd4, %rd68;
	mul.wide.u32 	%rd69, %r97, 4;
	add.s64 	%rd25, %rd1, %rd69;
	mul.wide.u32 	%rd70, %r97, 8;
	add.s64 	%rd26, %rd3, %rd70;
	@%p36 bra 	$L__BB2_47;
	ld.global.u8 	%rs37, [%rd24];
	setp.ne.s16 	%p37, %rs37, 0;
	@%p37 bra 	$L__BB2_47;
	add.s32 	%r65, %r97, %r5;
	mul.wide.u32 	%rd71, %r65, 2;
	add.s64 	%rd72, %rd2, %rd71;
	ld.global.u16 	%rs7, [%rd72];
	setp.eq.s16 	%p38, %rs7, 0;
	@%p38 bra 	$L__BB2_47;
	atom.relaxed.global.cas.b32 	%r66, [%rd25], 0, 1;
	setp.eq.s32 	%p39, %r66, 1;
	@%p39 bra 	$L__BB2_47;
	ld.global.u8 	%rs38, [%rd23];
	setp.ne.s16 	%p40, %rs38, 0;
	@%p40 bra 	$L__BB2_47;
	mov.b16 	%rs39, 1;
	st.global.u8 	[%rd23], %rs39;
	mov.b32 	%r67, 0;
	st.global.u32 	[%rd25], %r67;
	st.global.u16 	[%rd26], %rs1;
	cvt.u32.u16 	%r68, %rs7;
	min.u32 	%r69, %r4, %r68;
	st.global.u32 	[%rd26+4], %r69;
$L__BB2_47:
	ld.global.u8 	%rs40, [%rd23+1];
	setp.ne.s16 	%p41, %rs40, 0;
	@%p41 bra 	$L__BB2_53;
	ld.global.u8 	%rs41, [%rd24+1];
	setp.ne.s16 	%p42, %rs41, 0;
	@%p42 bra 	$L__BB2_53;
	add.s32 	%r70, %r97, %r5;
	add.s32 	%r71, %r70, 1;
	mul.wide.u32 	%rd73, %r71, 2;
	add.s64 	%rd74, %rd2, %rd73;
	ld.global.u16 	%rs8, [%rd74];
	setp.eq.s16 	%p43, %rs8, 0;
	@%p43 bra 	$L__BB2_53;
	atom.relaxed.global.cas.b32 	%r72, [%rd25+4], 0, 1;
	setp.eq.s32 	%p44, %r72, 1;
	@%p44 bra 	$L__BB2_53;
	ld.global.u8 	%rs42, [%rd23+1];
	setp.ne.s16 	%p45, %rs42, 0;
	@%p45 bra 	$L__BB2_53;
	mov.b16 	%rs43, 1;
	st.global.u8 	[%rd23+1], %rs43;
	mov.b32 	%r73, 0;
	st.global.u32 	[%rd25+4], %r73;
	st.global.u16 	[%rd26+8], %rs1;
	cvt.u32.u16 	%r74, %rs8;
	min.u32 	%r75, %r4, %r74;
	st.global.u32 	[%rd26+12], %r75;
$L__BB2_53:
	ld.global.u8 	%rs44, [%rd23+2];
	setp.ne.s16 	%p46, %rs44, 0;
	@%p46 bra 	$L__BB2_59;
	ld.global.u8 	%rs45, [%rd24+2];
	setp.ne.s16 	%p47, %rs45, 0;
	@%p47 bra 	$L__BB2_59;
	add.s32 	%r76, %r97, %r5;
	add.s32 	%r77, %r76, 2;
	mul.wide.u32 	%rd75, %r77, 2;
	add.s64 	%rd76, %rd2, %rd75;
	ld.global.u16 	%rs9, [%rd76];
	setp.eq.s16 	%p48, %rs9, 0;
	@%p48 bra 	$L__BB2_59;
	atom.relaxed.global.cas.b32 	%r78, [%rd25+8], 0, 1;
	setp.eq.s32 	%p49, %r78, 1;
	@%p49 bra 	$L__BB2_59;
	ld.global.u8 	%rs46, [%rd23+2];
	setp.ne.s16 	%p50, %rs46, 0;
	@%p50 bra 	$L__BB2_59;
	mov.b16 	%rs47, 1;
	st.global.u8 	[%rd23+2], %rs47;
	mov.b32 	%r79, 0;
	st.global.u32 	[%rd25+8], %r79;
	st.global.u16 	[%rd26+16], %rs1;
	cvt.u32.u16 	%r80, %rs9;
	min.u32 	%r81, %r4, %r80;
	st.global.u32 	[%rd26+20], %r81;
$L__BB2_59:
	ld.global.u8 	%rs48, [%rd23+3];
	setp.ne.s16 	%p51, %rs48, 0;
	@%p51 bra 	$L__BB2_65;
	ld.global.u8 	%rs49, [%rd24+3];
	setp.ne.s16 	%p52, %rs49, 0;
	@%p52 bra 	$L__BB2_65;
	add.s32 	%r82, %r97, %r5;
	add.s32 	%r83, %r82, 3;
	mul.wide.u32 	%rd77, %r83, 2;
	add.s64 	%rd78, %rd2, %rd77;
	ld.global.u16 	%rs10, [%rd78];
	setp.eq.s16 	%p53, %rs10, 0;
	@%p53 bra 	$L__BB2_65;
	atom.relaxed.global.cas.b32 	%r84, [%rd25+12], 0, 1;
	setp.eq.s32 	%p54, %r84, 1;
	@%p54 bra 	$L__BB2_65;
	ld.global.u8 	%rs50, [%rd23+3];
	setp.ne.s16 	%p55, %rs50, 0;
	@%p55 bra 	$L__BB2_65;
	mov.b16 	%rs51, 1;
	st.global.u8 	[%rd23+3], %rs51;
	mov.b32 	%r85, 0;
	st.global.u32 	[%rd25+12], %r85;
	st.global.u16 	[%rd26+24], %rs1;
	cvt.u32.u16 	%r86, %rs10;
	min.u32 	%r87, %r4, %r86;
	st.global.u32 	[%rd26+28], %r87;
$L__BB2_65:
	add.s32 	%r97, %r97, 4;
	setp.ne.s32 	%p56, %r97, %r98;
	@%p56 bra 	$L__BB2_41;
$L__BB2_66:
	setp.eq.s32 	%p57, %r17, 0;
	@%p57 bra 	$L__BB2_75;
	add.s32 	%r100, %r98, %r5;
	cvt.u64.u32 	%rd79, %r98;
	mul.wide.u32 	%rd80, %r98, 4;
	add.s64 	%rd92, %rd1, %rd80;
	mul.wide.u32 	%rd81, %r98, 8;
	add.s64 	%rd82, %rd81, %rd3;
	add.s64 	%rd91, %rd82, 4;
	add.s64 	%rd90, %rd4, %rd79;
	add.s64 	%rd89, %rd5, %rd79;
	neg.s32 	%r99, %r17;
$L__BB2_68:
	.pragma "nounroll";
	ld.global.u8 	%rs52, [%rd89];
	setp.ne.s16 	%p58, %rs52, 0;
	@%p58 bra 	$L__BB2_74;
	ld.global.u8 	%rs53, [%rd90];
	setp.ne.s16 	%p59, %rs53, 0;
	@%p59 bra 	$L__BB2_74;
	mul.wide.u32 	%rd83, %r100, 2;
	add.s64 	%rd84, %rd2, %rd83;
	ld.global.u16 	%rs11, [%rd84];
	setp.eq.s16 	%p60, %rs11, 0;
	@%p60 bra 	$L__BB2_74;
	atom.relaxed.global.cas.b32 	%r88, [%rd92], 0, 1;
	setp.eq.s32 	%p61, %r88, 1;
	@%p61 bra 	$L__BB2_74;
	ld.global.u8 	%rs54, [%rd89];
	setp.ne.s16 	%p62, %rs54, 0;
	@%p62 bra 	$L__BB2_74;
	mov.b16 	%rs55, 1;
	st.global.u8 	[%rd89], %rs55;
	mov.b32 	%r89, 0;
	st.global.u32 	[%rd92], %r89;
	st.global.u16 	[%rd91+-4], %rs1;
	cvt.u32.u16 	%r90, %rs11;
	min.u32 	%r91, %r4, %r90;
	st.global.u32 	[%rd91], %r91;
$L__BB2_74:
	add.s32 	%r100, %r100, 1;
	add.s64 	%rd92, %rd92, 4;
	add.s64 	%rd91, %rd91, 8;
	add.s64 	%rd90, %rd90, 1;
	add.s64 	%rd89, %rd89, 1;
	add.s32 	%r99, %r99, 1;
	setp.ne.s32 	%p63, %r99, 0;
	@%p63 bra 	$L__BB2_68;
$L__BB2_75:
	ret;

}


// ===== COMPILED SASS (sm_100) =====

	.target	sm_100

	.elftype	@"ET_EXEC"


//--------------------- .note.nv.tkinfo           --------------------------
	.section	.note.nv.tkinfo,"",@"SHT_NOTE"
	.sectionflags	@"SHF_NOTE_NV_TKINFO"
	.tkinfo
        /*0018*/ 	.word	0x00000002
        /*0030*/ 	.string	""
        /*0030*/ 	.string	"ptxas"
        /*0030*/ 	.string	"Cuda compilation tools, release 13.0, V13.0.88"
        /*0030*/ 	.string	"Build cuda_13.0.r13.0/compiler.36424714_0"
        /*0030*/ 	.string	"-arch sm_100 -m 64 "



//--------------------- .note.nv.cuinfo           --------------------------
	.section	.note.nv.cuinfo,"",@"SHT_NOTE"
	.sectionflags	@"SHF_NOTE_NV_CUINFO"
        /*0018*/ 	.short	0x0002
        /*001a*/ 	.short	0x0064
        /*001c*/ 	.short	0x0082
	.zero		2


//--------------------- .nv.info                  --------------------------
	.section	.nv.info,"",@"SHT_CUDA_INFO"
	.align	4


	//----- nvinfo : EIATTR_REGCOUNT
	.align		4
        /*0000*/ 	.byte	0x04, 0x2f
        /*0002*/ 	.short	(.L_1 - .L_0)
	.align		4
.L_0:
        /*0004*/ 	.word	index@(_Z5resetP10_Node_infoPbS1_iiPj)
        /*0008*/ 	.word	0x00000010


	//----- nvinfo : EIATTR_FRAME_SIZE
	.align		4
.L_1:
        /*000c*/ 	.byte	0x04, 0x11
        /*000e*/ 	.short	(.L_3 - .L_2)
	.align		4
.L_2:
        /*0010*/ 	.word	index@(_Z5resetP10_Node_infoPbS1_iiPj)
        /*0014*/ 	.word	0x00000000


	//----- nvinfo : EIATTR_REGCOUNT
	.align		4
.L_3:
        /*0018*/ 	.byte	0x04, 0x2f
        /*001a*/ 	.short	(.L_5 - .L_4)
	.align		4
.L_4:
        /*001c*/ 	.word	index@(_Z12augment_pathP10_Node_infoPbjPtj)
        /*0020*/ 	.word	0x0000000e


	//----- nvinfo : EIATTR_FRAME_SIZE
	.align		4
.L_5:
        /*0024*/ 	.byte	0x04, 0x11
        /*0026*/ 	.short	(.L_7 - .L_6)
	.align		4
.L_6:
        /*0028*/ 	.word	index@(_Z12augment_pathP10_Node_infoPbjPtj)
        /*002c*/ 	.word	0x00000000


	//----- nvinfo : EIATTR_REGCOUNT
	.align		4
.L_7:
        /*0030*/ 	.byte	0x04, 0x2f
        /*0032*/ 	.short	(.L_9 - .L_8)
	.align		4
.L_8:
        /*0034*/ 	.word	index@(_Z20find_augmenting_pathPtP10_Node_infoPbS2_jjPj)
        /*0038*/ 	.word	0x0000001a


	//----- nvinfo : EIATTR_FRAME_SIZE
	.align		4
.L_9:
        /*003c*/ 	.byte	0x04, 0x11
        /*003e*/ 	.short	(.L_11 - .L_10)
	.align		4
.L_10:
        /*0040*/ 	.word	index@(_Z20find_augmenting_pathPtP10_Node_infoPbS2_jjPj)
        /*0044*/ 	.word	0x00000000


	//----- nvinfo : EIATTR_MIN_STACK_SIZE
	.align		4
.L_11:
        /*0048*/ 	.byte	0x04, 0x12
        /*004a*/ 	.short	(.L_13 - .L_12)
	.align		4
.L_12:
        /*004c*/ 	.word	index@(_Z20find_augmenting_pathPtP10_Node_infoPbS2_jjPj)
        /*0050*/ 	.word	0x00000000


	//----- nvinfo : EIATTR_MIN_STACK_SIZE
	.align		4
.L_13:
        /*0054*/ 	.byte	0x04, 0x12
        /*0056*/ 	.short	(.L_15 - .L_14)
	.align		4
.L_14:
        /*0058*/ 	.word	index@(_Z12augment_pathP10_Node_infoPbjPtj)
        /*005c*/ 	.word	0x00000000


	//----- nvinfo : EIATTR_MIN_STACK_SIZE
	.align		4
.L_15:
        /*0060*/ 	.byte	0x04, 0x12
        /*0062*/ 	.short	(.L_17 - .L_16)
	.align		4
.L_16:
        /*0064*/ 	.word	index@(_Z5resetP10_Node_infoPbS1_iiPj)
        /*0068*/ 	.word	0x00000000
.L_17:


//--------------------- .nv.compat                --------------------------
	.section	.nv.compat,"",@"SHT_CUDA_COMPAT_INFO"
	.align	4
        /*0000*/ 	.byte	0x02, 0x09, 0x00, 0x00, 0x02, 0x02, 0x01, 0x00, 0x02, 0x05, 0x05, 0x00, 0x03, 0x07, 0x01, 0x01
        /*0010*/ 	.byte	0x02, 0x03, 0x00, 0x00, 0x02, 0x06, 0x01, 0x00, 0x04, 0x0b, 0x08, 0x00, 0x09, 0x00, 0x00, 0x00
        /*0020*/ 	.byte	0x00, 0x00, 0x00, 0x00


//--------------------- .nv.info._Z20find_augmenting_pathPtP10_Node_infoPbS2_jjPj --------------------------
	.section	.nv.info._Z20find_augmenting_pathPtP10_Node_infoPbS2_jjPj,"",@"SHT_CUDA_INFO"
	.sectionflags	@""
	.align	4


	//----- nvinfo : EIATTR_CUDA_API_VERSION
	.align		4
        /*0000*/ 	.byte	0x04, 0x37
        /*0002*/ 	.short	(.L_19 - .L_18)
.L_18:
        /*0004*/ 	.word	0x00000082


	//----- nvinfo : EIATTR_KPARAM_INFO
	.align		4
.L_19:
        /*0008*/ 	.byte	0x04, 0x17
        /*000a*/ 	.short	(.L_21 - .L_20)
.L_20:
        /*000c*/ 	.word	0x00000000
        /*0010*/ 	.short	0x0006
        /*0012*/ 	.short	0x0028
        /*0014*/ 	.byte	0x00, 0xf5, 0x21, 0x00


	//----- nvinfo : EIATTR_KPARAM_INFO
	.align		4
.L_21:
        /*0018*/ 	.byte	0x04, 0x17
        /*001a*/ 	.short	(.L_23 - .L_22)
.L_22:
        /*001c*/ 	.word	0x00000000
        /*0020*/ 	.short	0x0005
        /*0022*/ 	.short	0x0024
        /*0024*/ 	.byte	0x00, 0xf0, 0x11, 0x00


	//----- nvinfo : EIATTR_KPARAM_INFO
	.align		4
.L_23:
        /*0028*/ 	.byte	0x04, 0x17
        /*002a*/ 	.short	(.L_25 - .L_24)
.L_24:
        /*002c*/ 	.word	0x00000000
        /*0030*/ 	.short	0x0004
        /*0032*/ 	.short	0x0020
        /*0034*/ 	.byte	0x00, 0xf0, 0x11, 0x00


	//----- nvinfo : EIATTR_KPARAM_INFO
	.align		4
.L_25:
        /*0038*/ 	.byte	0x04, 0x17
        /*003a*/ 	.short	(.L_27 - .L_26)
.L_26:
        /*003c*/ 	.word	0x00000000
        /*0040*/ 	.short	0x0003
        /*0042*/ 	.short	0x0018
        /*0044*/ 	.byte	0x00, 0xf5, 0x21, 0x00


	//----- nvinfo : EIATTR_KPARAM_INFO
	.align		4
.L_27:
        /*0048*/ 	.byte	0x04, 0x17
        /*004a*/ 	.short	(.L_29 - .L_28)
.L_28:
        /*004c*/ 	.word	0x00000000
        /*0050*/ 	.short	0x0002
        /*0052*/ 	.short	0x0010
        /*0054*/ 	.byte	0x00, 0xf5, 0x21, 0x00


	//----- nvinfo : EIATTR_KPARAM_INFO
	.align		4
.L_29:
        /*0058*/ 	.byte	0x04, 0x17
        /*005a*/ 	.short	(.L_31 - .L_30)
.L_30:
        /*005c*/ 	.word	0x00000000
        /*0060*/ 	.short	0x0001
        /*0062*/ 	.short	0x0008
        /*0064*/ 	.byte	0x00, 0xf5, 0x21, 0x00


	//----- nvinfo : EIATTR_KPARAM_INFO
	.align		4
.L_31:
        /*0068*/ 	.byte	0x04, 0x17
        /*006a*/ 	.short	(.L_33 - .L_32)
.L_32:
        /*006c*/ 	.word	0x00000000
        /*0070*/ 	.short	0x0000
        /*0072*/ 	.short	0x0000
        /*0074*/ 	.byte	0x00, 0xf5, 0x21, 0x00


	//----- nvinfo : EIATTR_SPARSE_MMA_MASK
	.align		4
.L_33:
        /*0078*/ 	.byte	0x03, 0x50
        /*007a*/ 	.short	0x0000


	//----- nvinfo : EIATTR_MAXREG_COUNT
	.align		4
        /*007c*/ 	.byte	0x03, 0x1b
        /*007e*/ 	.short	0x00ff


	//----- nvinfo : EIATTR_MERCURY_ISA_VERSION
	.align		4
        /*0080*/ 	.byte	0x03, 0x5f
        /*0082*/ 	.short	0x0101


	//----- nvinfo : EIATTR_VRC_CTA_INIT_COUNT
	.align		4
        /*0084*/ 	.byte	0x02, 0x4a
	.zero		1
	.zero		1


	//----- nvinfo : EIATTR_EXIT_INSTR_OFFSETS
	.align		4
        /*0088*/ 	.byte	0x04, 0x1c
        /*008a*/ 	.short	(.L_35 - .L_34)


	//   ....[0]....
.L_34:
        /*008c*/ 	.word	0x00000100


	//   ....[1]....
        /*0090*/ 	.word	0x00000160


	//   ....[2]....
        /*0094*/ 	.word	0x00000db0


	//   ....[3]....
        /*0098*/ 	.word	0x000015e0


	//   ....[4]....
        /*009c*/ 	.word	0x00001990


	//----- nvinfo : EIATTR_CRS_STACK_SIZE
	.align		4
.L_35:
        /*00a0*/ 	.byte	0x04, 0x1e
        /*00a2*/ 	.short	(.L_37 - .L_36)
.L_36:
        /*00a4*/ 	.word	0x00000000


	//----- nvinfo : EIATTR_CBANK_PARAM_SIZE
	.align		4
.L_37:
        /*00a8*/ 	.byte	0x03, 0x19
        /*00aa*/ 	.short	0x0030


	//----- nvinfo : EIATTR_PARAM_CBANK
	.align		4
        /*00ac*/ 	.byte	0x04, 0x0a
        /*00ae*/ 	.short	(.L_39 - .L_38)
	.align		4
.L_38:
        /*00b0*/ 	.word	index@(.nv.constant0._Z20find_augmenting_pathPtP10_Node_infoPbS2_jjPj)
        /*00b4*/ 	.short	0x0380
        /*00b6*/ 	.short	0x0030


	//----- nvinfo : EIATTR_SW_WAR
	.align		4
.L_39:
        /*00b8*/ 	.byte	0x04, 0x36
        /*00ba*/ 	.short	(.L_41 - .L_40)
.L_40:
        /*00bc*/ 	.word	0x00000008
.L_41:


//--------------------- .nv.info._Z12augment_pathP10_Node_infoPbjPtj --------------------------
	.section	.nv.info._Z12augment_pathP10_Node_infoPbjPtj,"",@"SHT_CUDA_INFO"
	.sectionflags	@""
	.align	4


	//----- nvinfo : EIATTR_CUDA_API_VERSION
	.align		4
        /*0000*/ 	.byte	0x04, 0x37
        /*0002*/ 	.short	(.L_43 - .L_42)
.L_42:
        /*0004*/ 	.word	0x00000082


	//----- nvinfo : EIATTR_KPARAM_INFO
	.align		4
.L_43:
        /*0008*/ 	.byte	0x04, 0x17
        /*000a*/ 	.short	(.L_45 - .L_44)
.L_44:
        /*000c*/ 	.word	0x00000000
        /*0010*/ 	.short	0x0004
        /*0012*/ 	.short	0x0020
        /*0014*/ 	.byte	0x00, 0xf0, 0x11, 0x00


	//----- nvinfo : EIATTR_KPARAM_INFO
	.align		4
.L_45:
        /*0018*/ 	.byte	0x04, 0x17
        /*001a*/ 	.short	(.L_47 - .L_46)
.L_46:
        /*001c*/ 	.word	0x00000000
        /*0020*/ 	.short	0x0003
        /*0022*/ 	.short	0x0018
        /*0024*/ 	.byte	0x00, 0xf5, 0x21, 0x00


	//----- nvinfo : EIATTR_KPARAM_INFO
	.align		4
.L_47:
        /*0028*/ 	.byte	0x04, 0x17
        /*002a*/ 	.short	(.L_49 - .L_48)
.L_48:
        /*002c*/ 	.word	0x00000000
        /*0030*/ 	.short	0x0002
        /*0032*/ 	.short	0x0010
        /*0034*/ 	.byte	0x00, 0xf0, 0x11, 0x00


	//----- nvinfo : EIATTR_KPARAM_INFO
	.align		4
.L_49:
        /*0038*/ 	.byte	0x04, 0x17
        /*003a*/ 	.short	(.L_51 - .L_50)
.L_50:
        /*003c*/ 	.word	0x00000000
        /*0040*/ 	.short	0x0001
        /*0042*/ 	.short	0x0008
        /*0044*/ 	.byte	0x00, 0xf5, 0x21, 0x00


	//----- nvinfo : EIATTR_KPARAM_INFO
	.align		4
.L_51:
        /*0048*/ 	.byte	0x04, 0x17
        /*004a*/ 	.short	(.L_53 - .L_52)
.L_52:
        /*004c*/ 	.word	0x00000000
        /*0050*/ 	.short	0x0000
        /*0052*/ 	.short	0x0000
        /*0054*/ 	.byte	0x00, 0xf5, 0x21, 0x00


	//----- nvinfo : EIATTR_SPARSE_MMA_MASK
	.align		4
.L_53:
        /*0058*/ 	.byte	0x03, 0x50
        /*005a*/ 	.short	0x0000


	//----- nvinfo : EIATTR_MAXREG_COUNT
	.align		4
        /*005c*/ 	.byte	0x03, 0x1b
        /*005e*/ 	.short	0x00ff


	//----- nvinfo : EIATTR_MERCURY_ISA_VERSION
	.align		4
        /*0060*/ 	.byte	0x03, 0x5f
        /*0062*/ 	.short	0x0101


	//----- nvinfo : EIATTR_VRC_CTA_INIT_COUNT
	.align		4
        /*0064*/ 	.byte	0x02, 0x4a
	.zero		1
	.zero		1


	//----- nvinfo : EIATTR_EXIT_INSTR_OFFSETS
	.align		4
        /*0068*/ 	.byte	0x04, 0x1c
        /*006a*/ 	.short	(.L_55 - .L_54)


	//   ....[0]....
.L_54:
        /*006c*/ 	.word	0x00000070


	//   ....[1]....
        /*0070*/ 	.word	0x000000e0


	//   ....[2]....
        /*0074*/ 	.word	0x00000220


	//----- nvinfo : EIATTR_CBANK_PARAM_SIZE
	.align		4
.L_55:
        /*0078*/ 	.byte	0x03, 0x19
        /*007a*/ 	.short	0x0024


	//----- nvinfo : EIATTR_PARAM_CBANK
	.align		4
        /*007c*/ 	.byte	0x04, 0x0a
        /*007e*/ 	.short	(.L_57 - .L_56)
	.align		4
.L_56:
        /*0080*/ 	.word	index@(.nv.constant0._Z12augment_pathP10_Node_infoPbjPtj)
        /*0084*/ 	.short	0x0380
        /*0086*/ 	.short	0x0024


	//----- nvinfo : EIATTR_SW_WAR
	.align		4
.L_57:
        /*0088*/ 	.byte	0x04, 0x36
        /*008a*/ 	.short	(.L_59 - .L_58)
.L_58:
        /*008c*/ 	.word	0x00000008
.L_59:


//--------------------- .nv.info._Z5resetP10_Node_infoPbS1_iiPj --------------------------
	.section	.nv.info._Z5resetP10_Node_infoPbS1_iiPj,"",@"SHT_CUDA_INFO"
	.sectionflags	@""
	.align	4


	//----- nvinfo : EIATTR_CUDA_API_VERSION
	.align		4
        /*0000*/ 	.byte	0x04, 0x37
        /*0002*/ 	.short	(.L_61 - .L_60)
.L_60:
        /*0004*/ 	.word	0x00000082


	//----- nvinfo : EIATTR_KPARAM_INFO
	.align		4
.L_61:
        /*0008*/ 	.byte	0x04, 0x17
        /*000a*/ 	.short	(.L_63 - .L_62)
.L_62:
        /*000c*/ 	.word	0x00000000
        /*0010*/ 	.short	0x0005
        /*0012*/ 	.short	0x0020
        /*0014*/ 	.byte	0x00, 0xf5, 0x21, 0x00


	//----- nvinfo : EIATTR_KPARAM_INFO
	.align		4
.L_63:
        /*0018*/ 	.byte	0x04, 0x17
        /*001a*/ 	.short	(.L_65 - .L_64)
.L_64:
        /*001c*/ 	.word	0x00000000
        /*0020*/ 	.short	0x0004
        /*0022*/ 	.short	0x001c
        /*0024*/ 	.byte	0x00, 0xf0, 0x11, 0x00


	//----- nvinfo : EIATTR_KPARAM_INFO
	.align		4
.L_65:
        /*0028*/ 	.byte	0x04, 0x17
        /*002a*/ 	.short	(.L_67 - .L_66)
.L_66:
        /*002c*/ 	.word	0x00000000
        /*0030*/ 	.short	0x0003
        /*0032*/ 	.short	0x0018
        /*0034*/ 	.byte	0x00, 0xf0, 0x11, 0x00


	//----- nvinfo : EIATTR_KPARAM_INFO
	.align		4
.L_67:
        /*0038*/ 	.byte	0x04, 0x17
        /*003a*/ 	.short	(.L_69 - .L_68)
.L_68:
        /*003c*/ 	.word	0x00000000
        /*0040*/ 	.short	0x0002
        /*0042*/ 	.short	0x0010
        /*0044*/ 	.byte	0x00, 0xf5, 0x21, 0x00


	//----- nvinfo : EIATTR_KPARAM_INFO
	.align		4
.L_69:
        /*0048*/ 	.byte	0x04, 0x17
        /*004a*/ 	.short	(.L_71 - .L_70)
.L_70:
        /*004c*/ 	.word	0x00000000
        /*0050*/ 	.short	0x0001
        /*0052*/ 	.short	0x0008
        /*0054*/ 	.byte	0x00, 0xf5, 0x21, 0x00


	//----- nvinfo : EIATTR_KPARAM_INFO
	.align		4
.L_71:
        /*0058*/ 	.byte	0x04, 0x17
        /*005a*/ 	.short	(.L_73 - .L_72)
.L_72:
        /*005c*/ 	.word	0x00000000
        /*0060*/ 	.short	0x0000
        /*0062*/ 	.short	0x0000
        /*0064*/ 	.byte	0x00, 0xf5, 0x21, 0x00


	//----- nvinfo : EIATTR_SPARSE_MMA_MASK
	.align		4
.L_73:
        /*0068*/ 	.byte	0x03, 0x50
        /*006a*/ 	.short	0x0000


	//----- nvinfo : EIATTR_MAXREG_COUNT
	.align		4
        /*006c*/ 	.byte	0x03, 0x1b
        /*006e*/ 	.short	0x00ff


	//----- nvinfo : EIATTR_MERCURY_ISA_VERSION
	.align		4
        /*0070*/ 	.byte	0x03, 0x5f
        /*0072*/ 	.short	0x0101


	//----- nvinfo : EIATTR_VRC_CTA_INIT_COUNT
	.align		4
        /*0074*/ 	.byte	0x02, 0x4a
	.zero		1
	.zero		1


	//----- nvinfo : EIATTR_EXIT_INSTR_OFFSETS
	.align		4
        /*0078*/ 	.byte	0x04, 0x1c
        /*007a*/ 	.short	(.L_75 - .L_74)


	//   ....[0]....
.L_74:
        /*007c*/ 	.word	0x00000070


	//   ....[1]....
        /*0080*/ 	.word	0x000001c0


	//----- nvinfo : EIATTR_CBANK_PARAM_SIZE
	.align		4
.L_75:
        /*0084*/ 	.byte	0x03, 0x19
        /*0086*/ 	.short	0x0028


	//----- nvinfo : EIATTR_PARAM_CBANK
	.align		4
        /*0088*/ 	.byte	0x04, 0x0a
        /*008a*/ 	.short	(.L_77 - .L_76)
	.align		4
.L_76:
        /*008c*/ 	.word	index@(.nv.constant0._Z5resetP10_Node_infoPbS1_iiPj)
        /*0090*/ 	.short	0x0380
        /*0092*/ 	.short	0x0028


	//----- nvinfo : EIATTR_SW_WAR
	.align		4
.L_77:
        /*0094*/ 	.byte	0x04, 0x36
        /*0096*/ 	.short	(.L_79 - .L_78)
.L_78:
        /*0098*/ 	.word	0x00000008
.L_79:


//--------------------- .nv.callgraph             --------------------------
	.section	.nv.callgraph,"",@"SHT_CUDA_CALLGRAPH"
	.align	4
	.sectionentsize	8
	.align		4
        /*0000*/ 	.word	0x00000000
	.align		4
        /*0004*/ 	.word	0xffffffff
	.align		4
        /*0008*/ 	.word	0x00000000
	.align		4
        /*000c*/ 	.word	0xfffffffe
	.align		4
        /*0010*/ 	.word	0x00000000
	.align		4
        /*0014*/ 	.word	0xfffffffd
	.align		4
        /*0018*/ 	.word	0x00000000
	.align		4
        /*001c*/ 	.word	0xfffffffc


//--------------------- .text._Z20find_augmenting_pathPtP10_Node_infoPbS2_jjPj --------------------------
	.section	.text._Z20find_augmenting_pathPtP10_Node_infoPbS2_jjPj,"ax",@progbits
	.align	128
        .global         _Z20find_augmenting_pathPtP10_Node_infoPbS2_jjPj
        .type           _Z20find_augmenting_pathPtP10_Node_infoPbS2_jjPj,@function
        .size           _Z20find_augmenting_pathPtP10_Node_infoPbS2_jjPj,(.L_x_33 - _Z20find_augmenting_pathPtP10_Node_infoPbS2_jjPj)
        .other          _Z20find_augmenting_pathPtP10_Node_infoPbS2_jjPj,@"STO_CUDA_ENTRY STV_DEFAULT"
_Z20find_augmenting_pathPtP10_Node_infoPbS2_jjPj:
.text._Z20find_augmenting_pathPtP10_Node_infoPbS2_jjPj:
[----:B------:R-:W-:Y:S01]  /*0000*/  LDC R1, c[0x0][0x37c] ;  /* 0x0000df00ff017b82 */ /* 0x000fe20000000800 */
[----:B------:R-:W0:Y:S01]  /*0010*/  LDCU.64 UR10, c[0x0][0x3a0] ;  /* 0x00007400ff0a77ac */ /* 0x000e220008000a00 */
[----:B------:R-:W0:Y:S01]  /*0020*/  LDCU.64 UR8, c[0x0][0x390] ;  /* 0x00007200ff0877ac */ /* 0x000e220008000a00 */
[----:B------:R-:W1:Y:S01]  /*0030*/  LDCU.64 UR6, c[0x0][0x358] ;  /* 0x00006b00ff0677ac */ /* 0x000e620008000a00 */
[----:B0-----:R-:W-:-:S04]  /*0040*/  UIADD3 UR4, UP0, UPT, UR11, UR8, URZ ;  /* 0x000000080b047290 */ /* 0x001fc8000ff1e0ff */
[----:B------:R-:W-:Y:S02]  /*0050*/  UIADD3.X UR5, UPT, UPT, URZ, UR9, URZ, UP0, !UPT ;  /* 0x00000009ff057290 */ /* 0x000fe400087fe4ff */
[----:B------:R-:W-:-:S04]  /*0060*/  IMAD.U32 R4, RZ, RZ, UR4 ;  /* 0x00000004ff047e24 */ /* 0x000fc8000f8e00ff */
[----:B------:R-:W-:-:S05]  /*0070*/  IMAD.U32 R5, RZ, RZ, UR5 ;  /* 0x00000005ff057e24 */ /* 0x000fca000f8e00ff */
[----:B-1----:R-:W2:Y:S01]  /*0080*/  LDG.E.U8 R4, desc[UR6][R4.64] ;  /* 0x0000000604047981 */ /* 0x002ea2000c1e1100 */
[----:B------:R-:W0:Y:S01]  /*0090*/  S2UR UR4, SR_CTAID.X ;  /* 0x00000000000479c3 */ /* 0x000e220000002500 */
[----:B------:R-:W0:Y:S01]  /*00a0*/  LDCU UR5, c[0x0][0x360] ;  /* 0x00006c00ff0577ac */ /* 0x000e220008000800 */
[----:B------:R-:W1:Y:S01]  /*00b0*/  S2R R3, SR_TID.X ;  /* 0x0000000000037919 */ /* 0x000e620000002100 */
[----:B0-----:R-:W-:-:S06]  /*00c0*/  UIMAD UR4, UR4, UR5, URZ ;  /* 0x00000005040472a4 */ /* 0x001fcc000f8e02ff */
[----:B-1----:R-:W-:Y:S01]  /*00d0*/  VIADD R2, R3, UR4 ;  /* 0x0000000403027c36 */ /* 0x002fe20008000000 */
[----:B--2---:R-:W-:-:S04]  /*00e0*/  ISETP.NE.AND P0, PT, R4, RZ, PT ;  /* 0x000000ff0400720c */ /* 0x004fc80003f05270 */
[----:B------:R-:W-:-:S13]  /*00f0*/  ISETP.GE.U32.OR P0, PT, R2, UR10, P0 ;  /* 0x0000000a02007c0c */ /* 0x000fda0008706470 */
[----:B------:R-:W-:Y:S05]  /*0100*/  @P0 EXIT ;  /* 0x000000000000094d */ /* 0x000fea0003800000 */
[----:B------:R-:W-:Y:S02]  /*0110*/  SHF.R.S32.HI R4, RZ, 0x1f, R2 ;  /* 0x0000001fff047819 */ /* 0x000fe40000011402 */
[----:B------:R-:W-:-:S04]  /*0120*/  IADD3 R8, P1, PT, R2, UR8, RZ ;  /* 0x0000000802087c10 */ /* 0x000fc8000ff3e0ff */
[----:B------:R-:W-:-:S05]  /*0130*/  IADD3.X R9, PT, PT, R4, UR9, RZ, P1, !PT ;  /* 0x0000000904097c10 */ /* 0x000fca0008ffe4ff */
[----:B------:R-:W2:Y:S02]  /*0140*/  LDG.E.U8 R0, desc[UR6][R8.64] ;  /* 0x0000000608007981 */ /* 0x000ea4000c1e1100 */
[----:B--2---:R-:W-:-:S13]  /*0150*/  ISETP.NE.AND P0, PT, R0, RZ, PT ;  /* 0x000000ff0000720c */ /* 0x004fda0003f05270 */
[----:B------:R-:W-:Y:S05]  /*0160*/  @!P0 EXIT ;  /* 0x000000000000894d */ /* 0x000fea0003800000 */
[----:B------:R-:W0:Y:S01]  /*0170*/  LDC.64 R12, c[0x0][0x388] ;  /* 0x0000e200ff0c7b82 */ /* 0x000e220000000a00 */
[----:B------:R-:W1:Y:S01]  /*0180*/  LDCU.64 UR12, c[0x0][0x398] ;  /* 0x00007300ff0c77ac */ /* 0x000e620008000a00 */
[----:B------:R-:W-:Y:S01]  /*0190*/  IMAD.MOV.U32 R14, RZ, RZ, 0x1 ;  /* 0x00000001ff0e7424 */ /* 0x000fe200078e00ff */
[----:B------:R2:W-:Y:S01]  /*01a0*/  STG.E.U8 desc[UR6][R8.64], RZ ;  /* 0x000000ff08007986 */ /* 0x0005e2000c101106 */
[----:B-1----:R-:W-:-:S04]  /*01b0*/  IADD3 R10, P2, PT, R2, UR12, RZ ;  /* 0x0000000c020a7c10 */ /* 0x002fc8000ff5e0ff */
[----:B------:R-:W-:Y:S01]  /*01c0*/  IADD3.X R11, PT, PT, R4, UR13, RZ, P2, !PT ;  /* 0x0000000d040b7c10 */ /* 0x000fe200097fe4ff */
[----:B0-----:R-:W-:-:S04]  /*01d0*/  IMAD.WIDE R4, R2, 0x8, R12 ;  /* 0x0000000802047825 */ /* 0x001fc800078e020c */
[----:B------:R2:W-:Y:S04]  /*01e0*/  STG.E.U8 desc[UR6][R10.64], R14 ;  /* 0x0000000e0a007986 */ /* 0x0005e8000c101106 */
[----:B------:R2:W5:Y:S01]  /*01f0*/  LDG.E R0, desc[UR6][R4.64+0x4] ;  /* 0x0000040604007981 */ /* 0x000562000c1e1900 */
[----:B------:R-:W-:Y:S01]  /*0200*/  IADD3 R6, PT, PT, -R2, UR10, RZ ;  /* 0x0000000a02067c10 */ /* 0x000fe2000fffe1ff */
[----:B------:R-:W-:Y:S01]  /*0210*/  BSSY.RECONVERGENT B0, `(.L_x_0) ;  /* 0x0000038000007945 */ /* 0x000fe20003800200 */
[----:B------:R-:W-:Y:S02]  /*0220*/  IMAD.MOV.U32 R7, RZ, RZ, R2 ;  /* 0x000000ffff077224 */ /* 0x000fe400078e0002 */
[----:B------:R-:W-:-:S13]  /*0230*/  LOP3.LUT P0, R15, R6, 0x3, RZ, 0xc0, !PT ;  /* 0x00000003060f7812 */ /* 0x000fda000780c0ff */
[----:B--2---:R-:W-:Y:S05]  /*0240*/  @!P0 BRA `(.L_x_1) ;  /* 0x0000000000d08947 */ /* 0x004fea0003800000 */
[----:B------:R-:W0:Y:S01]  /*0250*/  LDC.64 R16, c[0x0][0x3a8] ;  /* 0x0000ea00ff107b82 */ /* 0x000e220000000a00 */
[----:B------:R-:W-:-:S04]  /*0260*/  IMAD.WIDE.U32 R6, R2, 0x8, R12 ;  /* 0x0000000802067825 */ /* 0x000fc800078e000c */
[----:B------:R-:W-:Y:S01]  /*0270*/  IMAD.MOV R14, RZ, RZ, -R15 ;  /* 0x000000ffff0e7224 */ /* 0x000fe200078e0a0f */
[----:B------:R-:W-:Y:S01]  /*0280*/  IADD3 R12, P0, PT, R6, 0x4, RZ ;  /* 0x00000004060c7810 */ /* 0x000fe20007f1e0ff */
[----:B------:R-:W-:Y:S01]  /*0290*/  IMAD.MOV.U32 R6, RZ, RZ, R10 ;  /* 0x000000ffff067224 */ /* 0x000fe200078e000a */
[----:B------:R-:W1:Y:S01]  /*02a0*/  LDC.64 R4, c[0x0][0x380] ;  /* 0x0000e000ff047b82 */ /* 0x000e620000000a00 */
[----:B------:R-:W-:Y:S02]  /*02b0*/  IMAD.X R9, RZ, RZ, UR9, P1 ;  /* 0x00000009ff097e24 */ /* 0x000fe400088e06ff */
[----:B------:R-:W-:Y:S02]  /*02c0*/  IMAD.X R13, RZ, RZ, R7, P0 ;  /* 0x000000ffff0d7224 */ /* 0x000fe400000e0607 */
[C---:B------:R-:W-:Y:S02]  /*02d0*/  IMAD.IADD R7, R2.reuse, 0x1, R15 ;  /* 0x0000000102077824 */ /* 0x040fe400078e020f */
[----:B------:R-:W-:-:S02]  /*02e0*/  IMAD R15, R2, UR10, R2 ;  /* 0x0000000a020f7c24 */ /* 0x000fc4000f8e0202 */
[----:B0-----:R-:W-:-:S04]  /*02f0*/  IMAD.WIDE.U32 R16, R2, 0x4, R16 ;  /* 0x0000000402107825 */ /* 0x001fc800078e0010 */
[----:B------:R-:W-:Y:S01]  /*0300*/  IMAD.MOV.U32 R11, RZ, RZ, R17 ;  /* 0x000000ffff0b7224 */ /* 0x000fe200078e0011 */
[----:B------:R-:W-:-:S07]  /*0310*/  IADD3.X R17, PT, PT, RZ, UR13, RZ, P2, !PT ;  /* 0x0000000dff117c10 */ /* 0x000fce00097fe4ff */
.L_x_4:
[----:B------:R-:W2:Y:S01]  /*0320*/  LDG.E.U8 R10, desc[UR6][R8.64] ;  /* 0x00000006080a7981 */ /* 0x000ea2000c1e1100 */
[----:B------:R-:W-:Y:S01]  /*0330*/  BSSY.RECONVERGENT B1, `(.L_x_2) ;  /* 0x0000019000017945 */ /* 0x000fe20003800200 */
[----:B--2---:R-:W-:Y:S01]  /*0340*/  ISETP.NE.AND P0, PT, R10, RZ, PT ;  /* 0x000000ff0a00720c */ /* 0x004fe20003f05270 */
[----:B------:R-:W-:-:S12]  /*0350*/  IMAD.MOV.U32 R10, RZ, RZ, R16 ;  /* 0x000000ffff0a7224 */ /* 0x000fd800078e0010 */
[----:B------:R-:W-:Y:S05]  /*0360*/  @P0 BRA `(.L_x_3) ;  /* 0x0000000000540947 */ /* 0x000fea0003800000 */
[----:B------:R-:W-:-:S06]  /*0370*/  IMAD.MOV.U32 R16, RZ, RZ, R6 ;  /* 0x000000ffff107224 */ /* 0x000fcc00078e0006 */
[----:B------:R-:W2:Y:S02]  /*0380*/  LDG.E.U8 R16, desc[UR6][R16.64] ;  /* 0x0000000610107981 */ /* 0x000ea4000c1e1100 */
[----:B--2---:R-:W-:-:S13]  /*0390*/  ISETP.NE.AND P0, PT, R16, RZ, PT ;  /* 0x000000ff1000720c */ /* 0x004fda0003f05270 */
[----:B------:R-:W-:Y:S05]  /*03a0*/  @P0 BRA `(.L_x_3) ;  /* 0x0000000000440947 */ /* 0x000fea0003800000 */
[----:B-1----:R-:W-:-:S06]  /*03b0*/  IMAD.WIDE.U32 R18, R15, 0x2, R4 ;  /* 0x000000020f127825 */ /* 0x002fcc00078e0004 */
[----:B------:R-:W2:Y:S02]  /*03c0*/  LDG.E.U16 R19, desc[UR6][R18.64] ;  /* 0x0000000612137981 */ /* 0x000ea4000c1e1500 */
[----:B--2---:R-:W-:-:S13]  /*03d0*/  ISETP.NE.AND P0, PT, R19, RZ, PT ;  /* 0x000000ff1300720c */ /* 0x004fda0003f05270 */
[----:B------:R-:W-:Y:S05]  /*03e0*/  @!P0 BRA `(.L_x_3) ;  /* 0x0000000000348947 */ /* 0x000fea0003800000 */
[----:B------:R-:W-:Y:S02]  /*03f0*/  IMAD.MOV.U32 R21, RZ, RZ, 0x1 ;  /* 0x00000001ff157424 */ /* 0x000fe400078e00ff */
[----:B------:R-:W-:-:S05]  /*0400*/  IMAD.MOV.U32 R20, RZ, RZ, RZ ;  /* 0x000000ffff147224 */ /* 0x000fca00078e00ff */
[----:B------:R-:W2:Y:S02]  /*0410*/  ATOMG.E.CAS.STRONG.GPU PT, R16, [R10], R20, R21 ;  /* 0x000000140a1073a9 */ /* 0x000ea400001ee115 */
[----:B--2---:R-:W-:-:S13]  /*0420*/  ISETP.NE.AND P0, PT, R16, 0x1, PT ;  /* 0x000000011000780c */ /* 0x004fda0003f05270 */
[----:B------:R-:W-:Y:S05]  /*0430*/  @!P0 BRA `(.L_x_3) ;  /* 0x0000000000208947 */ /* 0x000fea0003800000 */
[----:B------:R-:W2:Y:S02]  /*0440*/  LDG.E.U8 R16, desc[UR6][R8.64] ;  /* 0x0000000608107981 */ /* 0x000ea4000c1e1100 */
[----:B--2---:R-:W-:Y:S01]  /*0450*/  ISETP.NE.AND P0, PT, R16, RZ, PT ;  /* 0x000000ff1000720c */ /* 0x004fe20003f05270 */
[----:B------:R-:W-:-:S12]  /*0460*/  IMAD.MOV.U32 R16, RZ, RZ, 0x1 ;  /* 0x00000001ff107424 */ /* 0x000fd800078e00ff */
[----:B-----5:R-:W-:Y:S01]  /*0470*/  @!P0 VIMNMX.U32 R19, PT, PT, R0, R19, PT ;  /* 0x0000001300138248 */ /* 0x020fe20003fe0000 */
[----:B------:R0:W-:Y:S04]  /*0480*/  @!P0 STG.E.U8 desc[UR6][R8.64], R16 ;  /* 0x0000001008008986 */ /* 0x0001e8000c101106 */
[----:B------:R0:W-:Y:S04]  /*0490*/  @!P0 STG.E desc[UR6][R10.64], RZ ;  /* 0x000000ff0a008986 */ /* 0x0001e8000c101906 */
[----:B------:R0:W-:Y:S04]  /*04a0*/  @!P0 STG.E desc[UR6][R12.64], R19 ;  /* 0x000000130c008986 */ /* 0x0001e8000c101906 */
[----:B------:R0:W-:Y:S02]  /*04b0*/  @!P0 STG.E.U16 desc[UR6][R12.64+-0x4], R2 ;  /* 0xfffffc020c008986 */ /* 0x0001e4000c101506 */
.L_x_3:
[----:B------:R-:W-:Y:S05]  /*04c0*/  BSYNC.RECONVERGENT B1 ;  /* 0x0000000000017941 */ /* 0x000fea0003800200 */
.L_x_2:
[----:B0-----:R-:W-:Y:S01]  /*04d0*/  IADD3 R16, P0, PT, R10, 0x4, RZ ;  /* 0x000000040a107810 */ /* 0x001fe20007f1e0ff */
[----:B------:R-:W-:Y:S01]  /*04e0*/  VIADD R14, R14, 0x1 ;  /* 0x000000010e0e7836 */ /* 0x000fe20000000000 */
[----:B------:R-:W-:Y:S01]  /*04f0*/  IADD3 R12, P1, PT, R12, 0x8, RZ ;  /* 0x000000080c0c7810 */ /* 0x000fe20007f3e0ff */
[----:B------:R-:W-:Y:S01]  /*0500*/  VIADD R15, R15, 0x1 ;  /* 0x000000010f0f7836 */ /* 0x000fe20000000000 */
[----:B------:R-:W-:Y:S01]  /*0510*/  IADD3 R6, P2, PT, R6, 0x1, RZ ;  /* 0x0000000106067810 */ /* 0x000fe20007f5e0ff */
[----:B------:R-:W-:Y:S01]  /*0520*/  IMAD.X R11, RZ, RZ, R11, P0 ;  /* 0x000000ffff0b7224 */ /* 0x000fe200000e060b */
[----:B------:R-:W-:Y:S01]  /*0530*/  ISETP.NE.AND P0, PT, R14, RZ, PT ;  /* 0x000000ff0e00720c */ /* 0x000fe20003f05270 */
[----:B------:R-:W-:Y:S01]  /*0540*/  IMAD.X R13, RZ, RZ, R13, P1 ;  /* 0x000000ffff0d7224 */ /* 0x000fe200008e060d */
[----:B------:R-:W-:Y:S01]  /*0550*/  IADD3 R8, P3, PT, R8, 0x1, RZ ;  /* 0x0000000108087810 */ /* 0x000fe20007f7e0ff */
[----:B------:R-:W-:-:S03]  /*0560*/  IMAD.X R17, RZ, RZ, R17, P2 ;  /* 0x000000ffff117224 */ /* 0x000fc600010e0611 */
[----:B------:R-:W-:-:S07]  /*0570*/  IADD3.X R9, PT, PT, RZ, R9, RZ, P3, !PT ;  /* 0x00000009ff097210 */ /* 0x000fce0001ffe4ff */
[----:B------:R-:W-:Y:S05]  /*0580*/  @P0 BRA `(.L_x_4) ;  /* 0xfffffffc00640947 */ /* 0x000fea000383ffff */
.L_x_1:
[----:B------:R-:W-:Y:S05]  /*0590*/  BSYNC.RECONVERGENT B0 ;  /* 0x0000000000007941 */ /* 0x000fea0003800200 */
.L_x_0:
[----:B------:R-:W0:Y:S01]  /*05a0*/  LDC R6, c[0x0][0x3a0] ;  /* 0x0000e800ff067b82 */ /* 0x000e220000000800 */
[----:B------:R-:W2:Y:S01]  /*05b0*/  LDCU UR5, c[0x0][0x3a0] ;  /* 0x00007400ff0577ac */ /* 0x000ea20008000800 */
[----:B------:R-:W-:Y:S01]  /*05c0*/  BSSY.RECONVERGENT B0, `(.L_x_5) ;  /* 0x000007d000007945 */ /* 0x000fe20003800200 */
[----:B------:R-:W3:Y:S01]  /*05d0*/  LDCU.128 UR8, c[0x0][0x390] ;  /* 0x00007200ff0877ac */ /* 0x000ee20008000c00 */
[----:B0-----:R-:W-:-:S04]  /*05e0*/  IADD3 R3, PT, PT, R3, UR4, -R6 ;  /* 0x0000000403037c10 */ /* 0x001fc8000fffe806 */
[----:B------:R-:W-:-:S13]  /*05f0*/  ISETP.GT.U32.AND P0, PT, R3, -0x4, PT ;  /* 0xfffffffc0300780c */ /* 0x000fda0003f04070 */
[----:B--23--:R-:W-:Y:S05]  /*0600*/  @P0 BRA `(.L_x_6) ;  /* 0x0000000400e00947 */ /* 0x00cfea0003800000 */
[----:B-1----:R-:W0:Y:S01]  /*0610*/  LDC.64 R4, c[0x0][0x380] ;  /* 0x0000e000ff047b82 */ /* 0x002e220000000a00 */
[----:B------:R-:W-:Y:S02]  /*0620*/  IMAD R3, R2, R6, R7 ;  /* 0x0000000602037224 */ /* 0x000fe400078e0207 */
[----:B------:R-:W-:-:S05]  /*0630*/  VIADD R18, R7, 0x1 ;  /* 0x0000000107127836 */ /* 0x000fca0000000000 */
[----:B------:R-:W1:Y:S08]  /*0640*/  LDC.64 R8, c[0x0][0x3a8] ;  /* 0x0000ea00ff087b82 */ /* 0x000e700000000a00 */
[----:B------:R-:W2:Y:S02]  /*0650*/  LDC.64 R10, c[0x0][0x388] ;  /* 0x0000e200ff0a7b82 */ /* 0x000ea40000000a00 */
.L_x_15:
[----:B------:R-:W-:-:S05]  /*0660*/  VIADD R15, R18, 0xffffffff ;  /* 0xffffffff120f7836 */ /* 0x000fca0000000000 */
[----:B------:R-:W-:-:S05]  /*0670*/  IADD3 R6, P0, PT, R15, UR8, RZ ;  /* 0x000000080f067c10 */ /* 0x000fca000ff1e0ff */
[----:B------:R-:W-:-:S05]  /*0680*/  IMAD.X R7, RZ, RZ, UR9, P0 ;  /* 0x00000009ff077e24 */ /* 0x000fca00080e06ff */
[----:B------:R-:W3:Y:S01]  /*0690*/  LDG.E.U8 R12, desc[UR6][R6.64] ;  /* 0x00000006060c7981 */ /* 0x000ee2000c1e1100 */
[C---:B------:R-:W-:Y:S01]  /*06a0*/  IADD3 R16, P1, PT, R15.reuse, UR10, RZ ;  /* 0x0000000a0f107c10 */ /* 0x040fe2000ff3e0ff */
[----:B------:R-:W-:Y:S04]  /*06b0*/  BSSY.RECONVERGENT B1, `(.L_x_7) ;  /* 0x000001a000017945 */ /* 0x000fe80003800200 */
[----:B------:R-:W-:Y:S01]  /*06c0*/  IMAD.X R17, RZ, RZ, UR11, P1 ;  /* 0x0000000bff117e24 */ /* 0x000fe200088e06ff */
[----:B---3--:R-:W-:Y:S01]  /*06d0*/  ISETP.NE.AND P0, PT, R12, RZ, PT ;  /* 0x000000ff0c00720c */ /* 0x008fe20003f05270 */
[----:B-1----:R-:W-:-:S04]  /*06e0*/  IMAD.WIDE.U32 R12, R15, 0x4, R8 ;  /* 0x000000040f0c7825 */ /* 0x002fc800078e0008 */
[----:B--2---:R-:W-:-:S08]  /*06f0*/  IMAD.WIDE.U32 R14, R15, 0x8, R10 ;  /* 0x000000080f0e7825 */ /* 0x004fd000078e000a */
[----:B------:R-:W-:Y:S05]  /*0700*/  @P0 BRA `(.L_x_8) ;  /* 0x0000000000500947 */ /* 0x000fea0003800000 */
[----:B------:R-:W2:Y:S02]  /*0710*/  LDG.E.U8 R19, desc[UR6][R16.64] ;  /* 0x0000000610137981 */ /* 0x000ea4000c1e1100 */
[----:B--2---:R-:W-:-:S13]  /*0720*/  ISETP.NE.AND P0, PT, R19, RZ, PT ;  /* 0x000000ff1300720c */ /* 0x004fda0003f05270 */
[----:B------:R-:W-:Y:S05]  /*0730*/  @P0 BRA `(.L_x_8) ;  /* 0x0000000000440947 */ /* 0x000fea0003800000 */
[----:B0-----:R-:W-:-:S06]  /*0740*/  IMAD.WIDE.U32 R20, R3, 0x2, R4 ;  /* 0x0000000203147825 */ /* 0x001fcc00078e0004 */
        /* <DEDUP_REMOVED lines=8> */
[----:B------:R-:W2:Y:S01]  /*07d0*/  LDG.E.U8 R19, desc[UR6][R6.64] ;  /* 0x0000000606137981 */ /* 0x000ea2000c1e1100 */
[----:B------:R-:W-:Y:S01]  /*07e0*/  IMAD.MOV.U32 R20, RZ, RZ, 0x1 ;  /* 0x00000001ff147424 */ /* 0x000fe200078e00ff */
[----:B--2---:R-:W-:-:S13]  /*07f0*/  ISETP.NE.AND P0, PT, R19, RZ, PT ;  /* 0x000000ff1300720c */ /* 0x004fda0003f05270 */
[----:B-----5:R-:W-:Y:S01]  /*0800*/  @!P0 VIMNMX.U32 R19, PT, PT, R0, R21, PT ;  /* 0x0000001500138248 */ /* 0x020fe20003fe0000 */
[----:B------:R1:W-:Y:S04]  /*0810*/  @!P0 STG.E.U8 desc[UR6][R6.64], R20 ;  /* 0x0000001406008986 */ /* 0x0003e8000c101106 */
[----:B------:R1:W-:Y:S04]  /*0820*/  @!P0 STG.E desc[UR6][R12.64], RZ ;  /* 0x000000ff0c008986 */ /* 0x0003e8000c101906 */
[----:B------:R1:W-:Y:S04]  /*0830*/  @!P0 STG.E desc[UR6][R14.64+0x4], R19 ;  /* 0x000004130e008986 */ /* 0x0003e8000c101906 */
[----:B------:R1:W-:Y:S02]  /*0840*/  @!P0 STG.E.U16 desc[UR6][R14.64], R2 ;  /* 0x000000020e008986 */ /* 0x0003e4000c101506 */
.L_x_8:
[----:B------:R-:W-:Y:S05]  /*0850*/  BSYNC.RECONVERGENT B1 ;  /* 0x0000000000017941 */ /* 0x000fea0003800200 */
.L_x_7:
[----:B-1----:R-:W2:Y:S01]  /*0860*/  LDG.E.U8 R19, desc[UR6][R6.64+0x1] ;  /* 0x0000010606137981 */ /* 0x002ea2000c1e1100 */
[----:B------:R-:W-:Y:S01]  /*0870*/  BSSY.RECONVERGENT B1, `(.L_x_9) ;  /* 0x0000018000017945 */ /* 0x000fe20003800200 */
[----:B--2---:R-:W-:-:S13]  /*0880*/  ISETP.NE.AND P0, PT, R19, RZ, PT ;  /* 0x000000ff1300720c */ /* 0x004fda0003f05270 */
[----:B------:R-:W-:Y:S05]  /*0890*/  @P0 BRA `(.L_x_10) ;  /* 0x0000000000540947 */ /* 0x000fea0003800000 */
[----:B------:R-:W2:Y:S02]  /*08a0*/  LDG.E.U8 R19, desc[UR6][R16.64+0x1] ;  /* 0x0000010610137981 */ /* 0x000ea4000c1e1100 */
[----:B--2---:R-:W-:-:S13]  /*08b0*/  ISETP.NE.AND P0, PT, R19, RZ, PT ;  /* 0x000000ff1300720c */ /* 0x004fda0003f05270 */
[----:B------:R-:W-:Y:S05]  /*08c0*/  @P0 BRA `(.L_x_10) ;  /* 0x0000000000480947 */ /* 0x000fea0003800000 */
[----:B------:R-:W-:-:S05]  /*08d0*/  IADD3 R21, PT, PT, R3, 0x1, RZ ;  /* 0x0000000103157810 */ /* 0x000fca0007ffe0ff */
[----:B0-----:R-:W-:-:S06]  /*08e0*/  IMAD.WIDE.U32 R20, R21, 0x2, R4 ;  /* 0x0000000215147825 */ /* 0x001fcc00078e0004 */
[----:B------:R-:W2:Y:S02]  /*08f0*/  LDG.E.U16 R21, desc[UR6][R20.64] ;  /* 0x0000000614157981 */ /* 0x000ea4000c1e1500 */
[----:B--2---:R-:W-:-:S13]  /*0900*/  ISETP.NE.AND P0, PT, R21, RZ, PT ;  /* 0x000000ff1500720c */ /* 0x004fda0003f05270 */
[----:B------:R-:W-:Y:S05]  /*0910*/  @!P0 BRA `(.L_x_10) ;  /* 0x0000000000348947 */ /* 0x000fea0003800000 */
[----:B------:R-:W-:Y:S02]  /*0920*/  IMAD.MOV.U32 R23, RZ, RZ, 0x1 ;  /* 0x00000001ff177424 */ /* 0x000fe400078e00ff */
[----:B------:R-:W-:-:S05]  /*0930*/  IMAD.MOV.U32 R22, RZ, RZ, RZ ;  /* 0x000000ffff167224 */ /* 0x000fca00078e00ff */
[----:B------:R-:W2:Y:S02]  /*0940*/  ATOMG.E.CAS.STRONG.GPU PT, R19, [R12+0x4], R22, R23 ;  /* 0x000004160c1373a9 */ /* 0x000ea400001ee117 */
        /* <DEDUP_REMOVED lines=10> */
.L_x_10:
[----:B------:R-:W-:Y:S05]  /*09f0*/  BSYNC.RECONVERGENT B1 ;  /* 0x0000000000017941 */ /* 0x000fea0003800200 */
.L_x_9:
[----:B-1----:R-:W2:Y:S01]  /*0a00*/  LDG.E.U8 R19, desc[UR6][R6.64+0x2] ;  /* 0x0000020606137981 */ /* 0x002ea2000c1e1100 */
[----:B------:R-:W-:Y:S01]  /*0a10*/  BSSY.RECONVERGENT B1, `(.L_x_11) ;  /* 0x0000018000017945 */ /* 0x000fe20003800200 */
[----:B--2---:R-:W-:-:S13]  /*0a20*/  ISETP.NE.AND P0, PT, R19, RZ, PT ;  /* 0x000000ff1300720c */ /* 0x004fda0003f05270 */
[----:B------:R-:W-:Y:S05]  /*0a30*/  @P0 BRA `(.L_x_12) ;  /* 0x0000000000540947 */ /* 0x000fea0003800000 */
[----:B------:R-:W2:Y:S02]  /*0a40*/  LDG.E.U8 R19, desc[UR6][R16.64+0x2] ;  /* 0x0000020610137981 */ /* 0x000ea4000c1e1100 */
[----:B--2---:R-:W-:-:S13]  /*0a50*/  ISETP.NE.AND P0, PT, R19, RZ, PT ;  /* 0x000000ff1300720c */ /* 0x004fda0003f05270 */
[----:B------:R-:W-:Y:S05]  /*0a60*/  @P0 BRA `(.L_x_12) ;  /* 0x0000000000480947 */ /* 0x000fea0003800000 */
[----:B------:R-:W-:-:S04]  /*0a70*/  VIADD R21, R3, 0x2 ;  /* 0x0000000203157836 */ /* 0x000fc80000000000 */
        /* <DEDUP_REMOVED lines=17> */
.L_x_12:
[----:B------:R-:W-:Y:S05]  /*0b90*/  BSYNC.RECONVERGENT B1 ;  /* 0x0000000000017941 */ /* 0x000fea0003800200 */
.L_x_11:
        /* <DEDUP_REMOVED lines=12> */
[----:B------:R-:W-:Y:S02]  /*0c60*/  HFMA2 R20, -RZ, RZ, 0, 0 ;  /* 0x00000000ff147431 */ /* 0x000fe400000001ff */
[----:B------:R-:W-:-:S05]  /*0c70*/  IMAD.MOV.U32 R21, RZ, RZ, 0x1 ;  /* 0x00000001ff157424 */ /* 0x000fca00078e00ff */
[----:B------:R-:W2:Y:S02]  /*0c80*/  ATOMG.E.CAS.STRONG.GPU PT, R16, [R12+0xc], R20, R21 ;  /* 0x00000c140c1073a9 */ /* 0x000ea400001ee115 */
        /* <DEDUP_REMOVED lines=10> */
.L_x_14:
[----:B------:R-:W-:Y:S05]  /*0d30*/  BSYNC.RECONVERGENT B1 ;  /* 0x0000000000017941 */ /* 0x000fea0003800200 */
.L_x_13:
[C---:B-1----:R-:W-:Y:S02]  /*0d40*/  VIADD R6, R18.reuse, 0x3 ;  /* 0x0000000312067836 */ /* 0x042fe40000000000 */
[----:B------:R-:W-:Y:S02]  /*0d50*/  VIADD R18, R18, 0x4 ;  /* 0x0000000412127836 */ /* 0x000fe40000000000 */
[----:B------:R-:W-:Y:S01]  /*0d60*/  VIADD R3, R3, 0x4 ;  /* 0x0000000403037836 */ /* 0x000fe20000000000 */
[----:B------:R-:W-:-:S13]  /*0d70*/  ISETP.GE.U32.AND P0, PT, R6, UR5, PT ;  /* 0x0000000506007c0c */ /* 0x000fda000bf06070 */
[----:B------:R-:W-:Y:S05]  /*0d80*/  @!P0 BRA `(.L_x_15) ;  /* 0xfffffff800348947 */ /* 0x000fea000383ffff */
.L_x_6:
[----:B------:R-:W-:Y:S05]  /*0d90*/  BSYNC.RECONVERGENT B0 ;  /* 0x0000000000007941 */ /* 0x000fea0003800200 */
.L_x_5:
[----:B------:R-:W-:-:S13]  /*0da0*/  ISETP.NE.AND P0, PT, R2, RZ, PT ;  /* 0x000000ff0200720c */ /* 0x000fda0003f05270 */
[----:B------:R-:W-:Y:S05]  /*0db0*/  @!P0 EXIT ;  /* 0x000000000000894d */ /* 0x000fea0003800000 */
[C---:B------:R-:W-:Y:S01]  /*0dc0*/  ISETP.GE.U32.AND P0, PT, R2.reuse, 0x4, PT ;  /* 0x000000040200780c */ /* 0x040fe20003f06070 */
[----:B------:R-:W2:Y:S01]  /*0dd0*/  LDCU UR4, c[0x0][0x3a0] ;  /* 0x00007400ff0477ac */ /* 0x000ea20008000800 */
[----:B------:R-:W-:Y:S01]  /*0de0*/  BSSY.RECONVERGENT B0, `(.L_x_16) ;  /* 0x000007e000007945 */ /* 0x000fe20003800200 */
[----:B------:R-:W-:Y:S01]  /*0df0*/  LOP3.LUT R18, R2, 0x3, RZ, 0xc0, !PT ;  /* 0x0000000302127812 */ /* 0x000fe200078ec0ff */
[----:B------:R-:W-:Y:S01]  /*0e00*/  IMAD.MOV.U32 R3, RZ, RZ, RZ ;  /* 0x000000ffff037224 */ /* 0x000fe200078e00ff */
[----:B------:R-:W3:Y:S08]  /*0e10*/  LDCU.128 UR8, c[0x0][0x390] ;  /* 0x00007200ff0877ac */ /* 0x000ef00008000c00 */
[----:B------:R-:W-:Y:S05]  /*0e20*/  @!P0 BRA `(.L_x_17) ;  /* 0x0000000400e48947 */ /* 0x000fea0003800000 */
[----:B01----:R-:W0:Y:S01]  /*0e30*/  LDC.64 R4, c[0x0][0x380] ;  /* 0x0000e000ff047b82 */ /* 0x003e220000000a00 */
[----:B------:R-:W-:Y:S01]  /*0e40*/  LOP3.LUT R3, R2, 0xfffffffc, RZ, 0xc0, !PT ;  /* 0xfffffffc02037812 */ /* 0x000fe200078ec0ff */
[----:B------:R-:W-:-:S06]  /*0e50*/  IMAD.MOV.U32 R19, RZ, RZ, RZ ;  /* 0x000000ffff137224 */ /* 0x000fcc00078e00ff */
[----:B------:R-:W1:Y:S08]  /*0e60*/  LDC.64 R6, c[0x0][0x3a8] ;  /* 0x0000ea00ff067b82 */ /* 0x000e700000000a00 */
[----:B------:R-:W4:Y:S02]  /*0e70*/  LDC.64 R8, c[0x0][0x388] ;  /* 0x0000e200ff087b82 */ /* 0x000f240000000a00 */
.L_x_26:
[----:B-1-3--:R-:W-:-:S05]  /*0e80*/  IADD3 R10, P0, PT, R19, UR8, RZ ;  /* 0x00000008130a7c10 */ /* 0x00afca000ff1e0ff */
[----:B------:R-:W-:-:S05]  /*0e90*/  IMAD.X R11, RZ, RZ, UR9, P0 ;  /* 0x00000009ff0b7e24 */ /* 0x000fca00080e06ff */
[----:B------:R-:W3:Y:S01]  /*0ea0*/  LDG.E.U8 R13, desc[UR6][R10.64] ;  /* 0x000000060a0d7981 */ /* 0x000ee2000c1e1100 */
[C---:B------:R-:W-:Y:S01]  /*0eb0*/  IADD3 R12, P1, PT, R19.reuse, UR10, RZ ;  /* 0x0000000a130c7c10 */ /* 0x040fe2000ff3e0ff */
[----:B------:R-:W-:Y:S01]  /*0ec0*/  BSSY.RECONVERGENT B1, `(.L_x_18) ;  /* 0x000001b000017945 */ /* 0x000fe20003800200 */
[----:B-1----:R-:W-:-:S04]  /*0ed0*/  IMAD.WIDE.U32 R14, R19, 0x4, R6 ;  /* 0x00000004130e7825 */ /* 0x002fc800078e0006 */
[----:B----4-:R-:W-:Y:S01]  /*0ee0*/  IMAD.WIDE.U32 R16, R19, 0x8, R8 ;  /* 0x0000000813107825 */ /* 0x010fe200078e0008 */
[----:B---3--:R-:W-:-:S03]  /*0ef0*/  ISETP.NE.AND P0, PT, R13, RZ, PT ;  /* 0x000000ff0d00720c */ /* 0x008fc60003f05270 */
[----:B------:R-:W-:-:S10]  /*0f00*/  IMAD.X R13, RZ, RZ, UR11, P1 ;  /* 0x0000000bff0d7e24 */ /* 0x000fd400088e06ff */
[----:B------:R-:W-:Y:S05]  /*0f10*/  @P0 BRA `(.L_x_19) ;  /* 0x0000000000540947 */ /* 0x000fea0003800000 */
[----:B------:R-:W3:Y:S02]  /*0f20*/  LDG.E.U8 R20, desc[UR6][R12.64] ;  /* 0x000000060c147981 */ /* 0x000ee4000c1e1100 */
[----:B---3--:R-:W-:-:S13]  /*0f30*/  ISETP.NE.AND P0, PT, R20, RZ, PT ;  /* 0x000000ff1400720c */ /* 0x008fda0003f05270 */
[----:B------:R-:W-:Y:S05]  /*0f40*/  @P0 BRA `(.L_x_19) ;  /* 0x0000000000480947 */ /* 0x000fea0003800000 */
[----:B--2---:R-:W-:-:S04]  /*0f50*/  IMAD R21, R2, UR4, R19 ;  /* 0x0000000402157c24 */ /* 0x004fc8000f8e0213 */
[----:B0-----:R-:W-:-:S06]  /*0f60*/  IMAD.WIDE.U32 R20, R21, 0x2, R4 ;  /* 0x0000000215147825 */ /* 0x001fcc00078e0004 */
[----:B------:R-:W2:Y:S02]  /*0f70*/  LDG.E.U16 R21, desc[UR6][R20.64] ;  /* 0x0000000614157981 */ /* 0x000ea4000c1e1500 */
[----:B--2---:R-:W-:-:S13]  /*0f80*/  ISETP.NE.AND P0, PT, R21, RZ, PT ;  /* 0x000000ff1500720c */ /* 0x004fda0003f05270 */
[----:B------:R-:W-:Y:S05]  /*0f90*/  @!P0 BRA `(.L_x_19) ;  /* 0x0000000000348947 */ /* 0x000fea0003800000 */
[----:B------:R-:W-:Y:S01]  /*0fa0*/  MOV R23, 0x1 ;  /* 0x0000000100177802 */ /* 0x000fe20000000f00 */
        /* <DEDUP_REMOVED lines=12> */
.L_x_19:
[----:B--2---:R-:W-:Y:S05]  /*1070*/  BSYNC.RECONVERGENT B1 ;  /* 0x0000000000017941 */ /* 0x004fea0003800200 */
.L_x_18:
[----:B-1----:R-:W2:Y:S01]  /*1080*/  LDG.E.U8 R20, desc[UR6][R10.64+0x1] ;  /* 0x000001060a147981 */ /* 0x002ea2000c1e1100 */
[----:B------:R-:W-:Y:S01]  /*1090*/  BSSY.RECONVERGENT B1, `(.L_x_20) ;  /* 0x0000019000017945 */ /* 0x000fe20003800200 */
[----:B--2---:R-:W-:-:S13]  /*10a0*/  ISETP.NE.AND P0, PT, R20, RZ, PT ;  /* 0x000000ff1400720c */ /* 0x004fda0003f05270 */
[----:B------:R-:W-:Y:S05]  /*10b0*/  @P0 BRA `(.L_x_21) ;  /* 0x0000000000580947 */ /* 0x000fea0003800000 */
[----:B------:R-:W2:Y:S02]  /*10c0*/  LDG.E.U8 R20, desc[UR6][R12.64+0x1] ;  /* 0x000001060c147981 */ /* 0x000ea4000c1e1100 */
[----:B--2---:R-:W-:-:S13]  /*10d0*/  ISETP.NE.AND P0, PT, R20, RZ, PT ;  /* 0x000000ff1400720c */ /* 0x004fda0003f05270 */
[----:B------:R-:W-:Y:S05]  /*10e0*/  @P0 BRA `(.L_x_21) ;  /* 0x00000000004c0947 */ /* 0x000fea0003800000 */
[----:B------:R-:W-:-:S04]  /*10f0*/  IMAD R21, R2, UR4, R19 ;  /* 0x0000000402157c24 */ /* 0x000fc8000f8e0213 */
        /* <DEDUP_REMOVED lines=18> */
.L_x_21:
[----:B------:R-:W-:Y:S05]  /*1220*/  BSYNC.RECONVERGENT B1 ;  /* 0x0000000000017941 */ /* 0x000fea0003800200 */
.L_x_20:
        /* <DEDUP_REMOVED lines=26> */
.L_x_23:
[----:B------:R-:W-:Y:S05]  /*13d0*/  BSYNC.RECONVERGENT B1 ;  /* 0x0000000000017941 */ /* 0x000fea0003800200 */
.L_x_22:
        /* <DEDUP_REMOVED lines=26> */
.L_x_25:
[----:B------:R-:W-:Y:S05]  /*1580*/  BSYNC.RECONVERGENT B1 ;  /* 0x0000000000017941 */ /* 0x000fea0003800200 */
.L_x_24:
[----:B------:R-:W-:-:S05]  /*1590*/  VIADD R19, R19, 0x4 ;  /* 0x0000000413137836 */ /* 0x000fca0000000000 */
[----:B------:R-:W-:-:S13]  /*15a0*/  ISETP.NE.AND P0, PT, R19, R3, PT ;  /* 0x000000031300720c */ /* 0x000fda0003f05270 */
[----:B------:R-:W-:Y:S05]  /*15b0*/  @P0 BRA `(.L_x_26) ;  /* 0xfffffff800300947 */ /* 0x000fea000383ffff */
.L_x_17:
[----:B--23--:R-:W-:Y:S05]  /*15c0*/  BSYNC.RECONVERGENT B0 ;  /* 0x0000000000007941 */ /* 0x00cfea0003800200 */
.L_x_16:
[----:B------:R-:W-:-:S13]  /*15d0*/  ISETP.NE.AND P0, PT, R18, RZ, PT ;  /* 0x000000ff1200720c */ /* 0x000fda0003f05270 */
[----:B------:R-:W-:Y:S05]  /*15e0*/  @!P0 EXIT ;  /* 0x000000000000894d */ /* 0x000fea0003800000 */
[----:B------:R-:W2:Y:S01]  /*15f0*/  LDC.64 R8, c[0x0][0x388] ;  /* 0x0000e200ff087b82 */ /* 0x000ea20000000a00 */
[----:B------:R-:W3:Y:S01]  /*1600*/  LDCU.128 UR8, c[0x0][0x390] ;  /* 0x00007200ff0877ac */ /* 0x000ee20008000c00 */
[----:B------:R-:W-:Y:S01]  /*1610*/  IMAD.MOV R18, RZ, RZ, -R18 ;  /* 0x000000ffff127224 */ /* 0x000fe200078e0a12 */
[----:B------:R-:W4:Y:S05]  /*1620*/  LDCU UR4, c[0x0][0x3a0] ;  /* 0x00007400ff0477ac */ /* 0x000f2a0008000800 */
[----:B------:R-:W4:Y:S08]  /*1630*/  LDC.64 R6, c[0x0][0x3a8] ;  /* 0x0000ea00ff067b82 */ /* 0x000f300000000a00 */
[----:B01----:R-:W0:Y:S01]  /*1640*/  LDC.64 R4, c[0x0][0x380] ;  /* 0x0000e000ff047b82 */ /* 0x003e220000000a00 */
[----:B---3--:R-:W-:-:S02]  /*1650*/  IADD3 R12, P1, PT, R3, UR10, RZ ;  /* 0x0000000a030c7c10 */ /* 0x008fc4000ff3e0ff */
[C---:B------:R-:W-:Y:S01]  /*1660*/  IADD3 R10, P2, PT, R3.reuse, UR8, RZ ;  /* 0x00000008030a7c10 */ /* 0x040fe2000ff5e0ff */
[----:B--2---:R-:W-:-:S04]  /*1670*/  IMAD.WIDE.U32 R8, R3, 0x8, R8 ;  /* 0x0000000803087825 */ /* 0x004fc800078e0008 */
[----:B------:R-:W-:Y:S01]  /*1680*/  IMAD.X R13, RZ, RZ, UR11, P1 ;  /* 0x0000000bff0d7e24 */ /* 0x000fe200088e06ff */
[----:B------:R-:W-:Y:S01]  /*1690*/  IADD3 R14, P0, PT, R8, 0x4, RZ ;  /* 0x00000004080e7810 */ /* 0x000fe20007f1e0ff */
[----:B------:R-:W-:Y:S02]  /*16a0*/  IMAD.X R11, RZ, RZ, UR9, P2 ;  /* 0x00000009ff0b7e24 */ /* 0x000fe400090e06ff */
[----:B----4-:R-:W-:Y:S01]  /*16b0*/  IMAD.WIDE.U32 R6, R3, 0x4, R6 ;  /* 0x0000000403067825 */ /* 0x010fe200078e0006 */
[----:B------:R-:W-:-:S03]  /*16c0*/  IADD3.X R15, PT, PT, RZ, R9, RZ, P0, !PT ;  /* 0x00000009ff0f7210 */ /* 0x000fc600007fe4ff */
[----:B------:R-:W-:Y:S02]  /*16d0*/  IMAD.MOV.U32 R8, RZ, RZ, R6 ;  /* 0x000000ffff087224 */ /* 0x000fe400078e0006 */
[----:B------:R-:W-:Y:S02]  /*16e0*/  IMAD.MOV.U32 R9, RZ, RZ, R7 ;  /* 0x000000ffff097224 */ /* 0x000fe400078e0007 */
[----:B0-----:R-:W-:-:S07]  /*16f0*/  IMAD R3, R2, UR4, R3 ;  /* 0x0000000402037c24 */ /* 0x001fce000f8e0203 */
.L_x_29:
[----:B------:R-:W-:Y:S02]  /*1700*/  IMAD.MOV.U32 R6, RZ, RZ, R10 ;  /* 0x000000ffff067224 */ /* 0x000fe400078e000a */
[----:B------:R-:W-:-:S05]  /*1710*/  IMAD.MOV.U32 R7, RZ, RZ, R11 ;  /* 0x000000ffff077224 */ /* 0x000fca00078e000b */
[----:B------:R-:W2:Y:S01]  /*1720*/  LDG.E.U8 R10, desc[UR6][R6.64] ;  /* 0x00000006060a7981 */ /* 0x000ea2000c1e1100 */
[----:B------:R-:W-:Y:S01]  /*1730*/  BSSY.RECONVERGENT B0, `(.L_x_27) ;  /* 0x0000019000007945 */ /* 0x000fe20003800200 */
[----:B------:R-:W-:Y:S01]  /*1740*/  IMAD.MOV.U32 R11, RZ, RZ, R15 ;  /* 0x000000ffff0b7224 */ /* 0x000fe200078e000f */
[----:B--2---:R-:W-:Y:S01]  /*1750*/  ISETP.NE.AND P0, PT, R10, RZ, PT ;  /* 0x000000ff0a00720c */ /* 0x004fe20003f05270 */
[----:B------:R-:W-:-:S12]  /*1760*/  IMAD.MOV.U32 R10, RZ, RZ, R14 ;  /* 0x000000ffff0a7224 */ /* 0x000fd800078e000e */
[----:B------:R-:W-:Y:S05]  /*1770*/  @P0 BRA `(.L_x_28) ;  /* 0x0000000000500947 */ /* 0x000fea0003800000 */
[----:B------:R-:W2:Y:S02]  /*1780*/  LDG.E.U8 R14, desc[UR6][R12.64] ;  /* 0x000000060c0e7981 */ /* 0x000ea4000c1e1100 */
[----:B--2---:R-:W-:-:S13]  /*1790*/  ISETP.NE.AND P0, PT, R14, RZ, PT ;  /* 0x000000ff0e00720c */ /* 0x004fda0003f05270 */
[----:B------:R-:W-:Y:S05]  /*17a0*/  @P0 BRA `(.L_x_28) ;  /* 0x0000000000440947 */ /* 0x000fea0003800000 */
[----:B------:R-:W-:-:S06]  /*17b0*/  IMAD.WIDE.U32 R14, R3, 0x2, R4 ;  /* 0x00000002030e7825 */ /* 0x000fcc00078e0004 */
[----:B------:R-:W2:Y:S02]  /*17c0*/  LDG.E.U16 R15, desc[UR6][R14.64] ;  /* 0x000000060e0f7981 */ /* 0x000ea4000c1e1500 */
[----:B--2---:R-:W-:-:S13]  /*17d0*/  ISETP.NE.AND P0, PT, R15, RZ, PT ;  /* 0x000000ff0f00720c */ /* 0x004fda0003f05270 */
[----:B------:R-:W-:Y:S05]  /*17e0*/  @!P0 BRA `(.L_x_28) ;  /* 0x0000000000348947 */ /* 0x000fea0003800000 */
[----:B------:R-:W-:Y:S01]  /*17f0*/  IMAD.MOV.U32 R17, RZ, RZ, 0x1 ;  /* 0x00000001ff117424 */ /* 0x000fe200078e00ff */
[----:B------:R-:W-:-:S05]  /*1800*/  MOV R16, RZ ;  /* 0x000000ff00107202 */ /* 0x000fca0000000f00 */
        /* <DEDUP_REMOVED lines=11> */
.L_x_28:
[----:B------:R-:W-:Y:S05]  /*18c0*/  BSYNC.RECONVERGENT B0 ;  /* 0x0000000000007941 */ /* 0x000fea0003800200 */
.L_x_27:
[----:B------:R-:W-:Y:S01]  /*18d0*/  VIADD R18, R18, 0x1 ;  /* 0x0000000112127836 */ /* 0x000fe20000000000 */
[----:B0-----:R-:W-:Y:S01]  /*18e0*/  IADD3 R14, P2, PT, R10, 0x8, RZ ;  /* 0x000000080a0e7810 */ /* 0x001fe20007f5e0ff */
[----:B------:R-:W-:Y:S01]  /*18f0*/  VIADD R3, R3, 0x1 ;  /* 0x0000000103037836 */ /* 0x000fe20000000000 */
[----:B------:R-:W-:Y:S02]  /*1900*/  IADD3 R12, P3, PT, R12, 0x1, RZ ;  /* 0x000000010c0c7810 */ /* 0x000fe40007f7e0ff */
[----:B------:R-:W-:Y:S01]  /*1910*/  ISETP.NE.AND P0, PT, R18, RZ, PT ;  /* 0x000000ff1200720c */ /* 0x000fe20003f05270 */
[----:B------:R-:W-:Y:S01]  /*1920*/  IMAD.X R15, RZ, RZ, R11, P2 ;  /* 0x000000ffff0f7224 */ /* 0x000fe200010e060b */
[----:B------:R-:W-:Y:S01]  /*1930*/  IADD3 R8, P1, PT, R8, 0x4, RZ ;  /* 0x0000000408087810 */ /* 0x000fe20007f3e0ff */
[----:B------:R-:W-:Y:S01]  /*1940*/  IMAD.X R13, RZ, RZ, R13, P3 ;  /* 0x000000ffff0d7224 */ /* 0x000fe200018e060d */
[----:B------:R-:W-:-:S03]  /*1950*/  IADD3 R10, P4, PT, R6, 0x1, RZ ;  /* 0x00000001060a7810 */ /* 0x000fc60007f9e0ff */
[----:B------:R-:W-:Y:S02]  /*1960*/  IMAD.X R9, RZ, RZ, R9, P1 ;  /* 0x000000ffff097224 */ /* 0x000fe400008e0609 */
[----:B------:R-:W-:-:S04]  /*1970*/  IMAD.X R11, RZ, RZ, R7, P4 ;  /* 0x000000ffff0b7224 */ /* 0x000fc800020e0607 */
[----:B------:R-:W-:Y:S05]  /*1980*/  @P0 BRA `(.L_x_29) ;  /* 0xfffffffc005c0947 */ /* 0x000fea000383ffff */
[----:B------:R-:W-:Y:S05]  /*1990*/  EXIT ;  /* 0x000000000000794d */ /* 0x000fea0003800000 */
.L_x_30:
[----:B------:R-:W-:-:S00]  /*19a0*/  BRA `(.L_x_30) ;  /* 0xfffffffc00fc7947 */ /* 0x000fc0000383ffff */
[----:B------:R-:W-:-:S00]  /*19b0*/  NOP ;  /* 0x0000000000007918 */ /* 0x000fc00000000000 */
        /* <DEDUP_REMOVED lines=12> */
.L_x_33:


//--------------------- .text._Z12augment_pathP10_Node_infoPbjPtj --------------------------
	.section	.text._Z12augment_pathP10_Node_infoPbjPtj,"ax",@progbits
	.align	128
        .global         _Z12augment_pathP10_Node_infoPbjPtj
        .type           _Z12augment_pathP10_Node_infoPbjPtj,@function
        .size           _Z12augment_pathP10_Node_infoPbjPtj,(.L_x_34 - _Z12augment_pathP10_Node_infoPbjPtj)
        .other          _Z12augment_pathP10_Node_infoPbjPtj,@"STO_CUDA_ENTRY STV_DEFAULT"
_Z12augment_pathP10_Node_infoPbjPtj:
.text._Z12augment_pathP10_Node_infoPbjPtj:
[----:B------:R-:W-:Y:S01]  /*0000*/  LDC R1, c[0x0][0x37c] ;  /* 0x0000df00ff017b82 */ /* 0x000fe20000000800 */
[----:B------:R-:W0:Y:S07]  /*0010*/  S2R R0, SR_TID.X ;  /* 0x0000000000007919 */ /* 0x000e2e0000002100 */
[----:B------:R-:W0:Y:S01]  /*0020*/  S2UR UR4, SR_CTAID.X ;  /* 0x00000000000479c3 */ /* 0x000e220000002500 */
[----:B------:R-:W1:Y:S07]  /*0030*/  LDCU UR5, c[0x0][0x390] ;  /* 0x00007200ff0577ac */ /* 0x000e6e0008000800 */
[----:B------:R-:W0:Y:S02]  /*0040*/  LDC R9, c[0x0][0x360] ;  /* 0x0000d800ff097b82 */ /* 0x000e240000000800 */
[----:B0-----:R-:W-:-:S05]  /*0050*/  IMAD R9, R9, UR4, R0 ;  /* 0x0000000409097c24 */ /* 0x001fca000f8e0200 */
[----:B-1----:R-:W-:-:S13]  /*0060*/  ISETP.GE.U32.AND P0, PT, R9, UR5, PT ;  /* 0x0000000509007c0c */ /* 0x002fda000bf06070 */
[----:B------:R-:W-:Y:S05]  /*0070*/  @P0 EXIT ;  /* 0x000000000000094d */ /* 0x000fea0003800000 */
[----:B------:R-:W0:Y:S01]  /*0080*/  LDCU.64 UR8, c[0x0][0x388] ;  /* 0x00007100ff0877ac */ /* 0x000e220008000a00 */
[----:B------:R-:W1:Y:S01]  /*0090*/  LDCU.64 UR6, c[0x0][0x358] ;  /* 0x00006b00ff0677ac */ /* 0x000e620008000a00 */
[----:B0-----:R-:W-:-:S04]  /*00a0*/  IADD3 R2, P0, PT, R9, UR8, RZ ;  /* 0x0000000809027c10 */ /* 0x001fc8000ff1e0ff */
[----:B------:R-:W-:-:S05]  /*00b0*/  LEA.HI.X.SX32 R3, R9, UR9, 0x1, P0 ;  /* 0x0000000909037c11 */ /* 0x000fca00080f0eff */
[----:B-1----:R-:W2:Y:S02]  /*00c0*/  LDG.E.U8 R2, desc[UR6][R2.64] ;  /* 0x0000000602027981 */ /* 0x002ea4000c1e1100 */
[----:B--2---:R-:W-:-:S13]  /*00d0*/  ISETP.NE.AND P0, PT, R2, RZ, PT ;  /* 0x000000ff0200720c */ /* 0x004fda0003f05270 */
[----:B------:R-:W-:Y:S05]  /*00e0*/  @!P0 EXIT ;  /* 0x000000000000894d */ /* 0x000fea0003800000 */
[----:B------:R-:W0:Y:S01]  /*00f0*/  LDC.64 R2, c[0x0][0x380] ;  /* 0x0000e000ff027b82 */ /* 0x000e220000000a00 */
[----:B------:R-:W1:Y:S07]  /*0100*/  LDCU.U16 UR4, c[0x0][0x3a0] ;  /* 0x00007400ff0477ac */ /* 0x000e6e0008000400 */
[----:B------:R-:W2:Y:S01]  /*0110*/  LDC.64 R6, c[0x0][0x398] ;  /* 0x0000e600ff067b82 */ /* 0x000ea20000000a00 */
[----:B0-----:R-:W-:-:S05]  /*0120*/  IMAD.WIDE R2, R9, 0x8, R2 ;  /* 0x0000000809027825 */ /* 0x001fca00078e0202 */
[----:B------:R-:W3:Y:S01]  /*0130*/  LDG.E.U16 R0, desc[UR6][R2.64] ;  /* 0x0000000602007981 */ /* 0x000ee2000c1e1500 */
[----:B-1----:R-:W-:Y:S01]  /*0140*/  UIADD3 UR4, UPT, UPT, URZ, -UR4, URZ ;  /* 0x80000004ff047290 */ /* 0x002fe2000fffe0ff */
[----:B---3--:R-:W-:-:S04]  /*0150*/  IMAD R5, R0, UR5, R9 ;  /* 0x0000000500057c24 */ /* 0x008fc8000f8e0209 */
[----:B--2---:R-:W-:-:S05]  /*0160*/  IMAD.WIDE.U32 R4, R5, 0x2, R6 ;  /* 0x0000000205047825 */ /* 0x004fca00078e0006 */
[----:B------:R-:W2:Y:S01]  /*0170*/  LDG.E.U16 R0, desc[UR6][R4.64] ;  /* 0x0000000604007981 */ /* 0x000ea2000c1e1500 */
[----:B------:R-:W-:-:S06]  /*0180*/  UPRMT UR4, UR4, 0x7710, URZ ;  /* 0x0000771004047896 */ /* 0x000fcc00080000ff */
[----:B--2---:R-:W-:-:S05]  /*0190*/  IADD3 R11, PT, PT, R0, UR4, RZ ;  /* 0x00000004000b7c10 */ /* 0x004fca000fffe0ff */
[----:B------:R-:W-:Y:S04]  /*01a0*/  STG.E.U16 desc[UR6][R4.64], R11 ;  /* 0x0000000b04007986 */ /* 0x000fe8000c101506 */
[----:B------:R-:W2:Y:S01]  /*01b0*/  LDG.E.U16 R0, desc[UR6][R2.64] ;  /* 0x0000000602007981 */ /* 0x000ea2000c1e1500 */
[----:B------:R-:W0:Y:S01]  /*01c0*/  LDCU.U16 UR4, c[0x0][0x3a0] ;  /* 0x00007400ff0477ac */ /* 0x000e220008000400 */
[----:B--2---:R-:W-:-:S04]  /*01d0*/  IMAD R9, R9, UR5, R0 ;  /* 0x0000000509097c24 */ /* 0x004fc8000f8e0200 */
[----:B------:R-:W-:-:S05]  /*01e0*/  IMAD.WIDE.U32 R6, R9, 0x2, R6 ;  /* 0x0000000209067825 */ /* 0x000fca00078e0006 */
[----:B------:R-:W0:Y:S02]  /*01f0*/  LDG.E.U16 R0, desc[UR6][R6.64] ;  /* 0x0000000606007981 */ /* 0x000e24000c1e1500 */
[----:B0-----:R-:W-:-:S05]  /*0200*/  IADD3 R9, PT, PT, R0, UR4, RZ ;  /* 0x0000000400097c10 */ /* 0x001fca000fffe0ff */
[----:B------:R-:W-:Y:S01]  /*0210*/  STG.E.U16 desc[UR6][R6.64], R9 ;  /* 0x0000000906007986 */ /* 0x000fe2000c101506 */
[----:B------:R-:W-:Y:S05]  /*0220*/  EXIT ;  /* 0x000000000000794d */ /* 0x000fea0003800000 */
.L_x_31:
        /* <DEDUP_REMOVED lines=13> */
.L_x_34:


//--------------------- .text._Z5resetP10_Node_infoPbS1_iiPj --------------------------
	.section	.text._Z5resetP10_Node_infoPbS1_iiPj,"ax",@progbits
	.align	128
        .global         _Z5resetP10_Node_infoPbS1_iiPj
        .type           _Z5resetP10_Node_infoPbS1_iiPj,@function
        .size           _Z5resetP10_Node_infoPbS1_iiPj,(.L_x_35 - _Z5resetP10_Node_infoPbS1_iiPj)
        .other          _Z5resetP10_Node_infoPbS1_iiPj,@"STO_CUDA_ENTRY STV_DEFAULT"
_Z5resetP10_Node_infoPbS1_iiPj:
.text._Z5resetP10_Node_infoPbS1_iiPj:
[----:B------:R-:W-:Y:S01]  /*0000*/  LDC R1, c[0x0][0x37c] ;  /* 0x0000df00ff017b82 */ /* 0x000fe20000000800 */
[----:B------:R-:W0:Y:S07]  /*0010*/  S2R R0, SR_TID.X ;  /* 0x0000000000007919 */ /* 0x000e2e0000002100 */
[----:B------:R-:W0:Y:S01]  /*0020*/  S2UR UR4, SR_CTAID.X ;  /* 0x00000000000479c3 */ /* 0x000e220000002500 */
[----:B------:R-:W1:Y:S07]  /*0030*/  LDCU UR5, c[0x0][0x39c] ;  /* 0x00007380ff0577ac */ /* 0x000e6e0008000800 */
[----:B------:R-:W0:Y:S02]  /*0040*/  LDC R9, c[0x0][0x360] ;  /* 0x0000d800ff097b82 */ /* 0x000e240000000800 */
[----:B0-----:R-:W-:-:S05]  /*0050*/  IMAD R9, R9, UR4, R0 ;  /* 0x0000000409097c24 */ /* 0x001fca000f8e0200 */
[----:B-1----:R-:W-:-:S13]  /*0060*/  ISETP.GE.AND P0, PT, R9, UR5, PT ;  /* 0x0000000509007c0c */ /* 0x002fda000bf06270 */
[----:B------:R-:W-:Y:S05]  /*0070*/  @P0 EXIT ;  /* 0x000000000000094d */ /* 0x000fea0003800000 */
[----:B------:R-:W0:Y:S01]  /*0080*/  LDC.64 R2, c[0x0][0x380] ;  /* 0x0000e000ff027b82 */ /* 0x000e220000000a00 */
[----:B------:R-:W1:Y:S01]  /*0090*/  LDCU UR6, c[0x0][0x398] ;  /* 0x00007300ff0677ac */ /* 0x000e620008000800 */
[----:B------:R-:W-:Y:S01]  /*00a0*/  SHF.R.S32.HI R0, RZ, 0x1f, R9 ;  /* 0x0000001fff007819 */ /* 0x000fe20000011409 */
[----:B------:R-:W2:Y:S05]  /*00b0*/  LDCU.64 UR8, c[0x0][0x388] ;  /* 0x00007100ff0877ac */ /* 0x000eaa0008000a00 */
[----:B------:R-:W3:Y:S01]  /*00c0*/  LDC.64 R4, c[0x0][0x3a0] ;  /* 0x0000e800ff047b82 */ /* 0x000ee20000000a00 */
[----:B------:R-:W4:Y:S01]  /*00d0*/  LDCU.64 UR10, c[0x0][0x390] ;  /* 0x00007200ff0a77ac */ /* 0x000f220008000a00 */
[----:B------:R-:W5:Y:S01]  /*00e0*/  LDCU.64 UR4, c[0x0][0x358] ;  /* 0x00006b00ff0477ac */ /* 0x000f620008000a00 */
[----:B-1----:R-:W-:-:S02]  /*00f0*/  ISETP.NE.AND P0, PT, R9, UR6, PT ;  /* 0x0000000609007c0c */ /* 0x002fc4000bf05270 */
[C---:B--2---:R-:W-:Y:S01]  /*0100*/  IADD3 R6, P1, PT, R9.reuse, UR8, RZ ;  /* 0x0000000809067c10 */ /* 0x044fe2000ff3e0ff */
[C---:B0-----:R-:W-:Y:S01]  /*0110*/  IMAD.WIDE R2, R9.reuse, 0x8, R2 ;  /* 0x0000000809027825 */ /* 0x041fe200078e0202 */
[----:B------:R-:W-:Y:S02]  /*0120*/  SEL R11, RZ, 0x1, P0 ;  /* 0x00000001ff0b7807 */ /* 0x000fe40000000000 */
[C---:B----4-:R-:W-:Y:S02]  /*0130*/  IADD3 R12, P2, PT, R9.reuse, UR10, RZ ;  /* 0x0000000a090c7c10 */ /* 0x050fe4000ff5e0ff */
[C---:B------:R-:W-:Y:S02]  /*0140*/  IADD3.X R7, PT, PT, R0.reuse, UR9, RZ, P1, !PT ;  /* 0x0000000900077c10 */ /* 0x040fe40008ffe4ff */
[----:B------:R-:W-:Y:S01]  /*0150*/  IADD3.X R13, PT, PT, R0, UR11, RZ, P2, !PT ;  /* 0x0000000b000d7c10 */ /* 0x000fe200097fe4ff */
[----:B---3--:R-:W-:Y:S02]  /*0160*/  IMAD.WIDE R4, R9, 0x4, R4 ;  /* 0x0000000409047825 */ /* 0x008fe400078e0204 */
[----:B-----5:R-:W-:Y:S02]  /*0170*/  STG.E.U8 desc[UR4][R6.64], R11 ;  /* 0x0000000b06007986 */ /* 0x020fe4000c101104 */
[----:B------:R-:W-:-:S02]  /*0180*/  IMAD.MOV.U32 R9, RZ, RZ, -0x1 ;  /* 0xffffffffff097424 */ /* 0x000fc400078e00ff */
[----:B------:R-:W-:Y:S04]  /*0190*/  STG.E.U8 desc[UR4][R12.64], RZ ;  /* 0x000000ff0c007986 */ /* 0x000fe8000c101104 */
[----:B------:R-:W-:Y:S04]  /*01a0*/  STG.E desc[UR4][R2.64+0x4], R9 ;  /* 0x0000040902007986 */ /* 0x000fe8000c101904 */
[----:B------:R-:W-:Y:S01]  /*01b0*/  STG.E desc[UR4][R4.64], RZ ;  /* 0x000000ff04007986 */ /* 0x000fe2000c101904 */
[----:B------:R-:W-:Y:S05]  /*01c0*/  EXIT ;  /* 0x000000000000794d */ /* 0x000fea0003800000 */
.L_x_32:
        /* <DEDUP_REMOVED lines=11> */
.L_x_35:


//--------------------- .nv.shared.reserved.0     --------------------------
	.section	.nv.shared.reserved.0,"aw",@nobits
	.weak		__nv_reservedSMEM_offset_0_alias
	.size		__nv_reservedSMEM_offset_0_alias, 0, 64
	.other		__nv_reservedSMEM_offset_0_alias,@"STO_CUDA_RESERVED_SHARED STV_DEFAULT"
__nv_reservedSMEM_offset_0_alias:
	.zero		0
	.zero		64


//--------------------- .nv.constant0._Z20find_augmenting_pathPtP10_Node_infoPbS2_jjPj --------------------------
	.section	.nv.constant0._Z20find_augmenting_pathPtP10_Node_infoPbS2_jjPj,"a",@progbits
	.sectionflags	@""
	.align	4
.nv.constant0._Z20find_augmenting_pathPtP10_Node_infoPbS2_jjPj:
	.zero		944


//--------------------- .nv.constant0._Z12augment_pathP10_Node_infoPbjPtj --------------------------
	.section	.nv.constant0._Z12augment_pathP10_Node_infoPbjPtj,"a",@progbits
	.sectionflags	@""
	.align	4
.nv.constant0._Z12augment_pathP10_Node_infoPbjPtj:
	.zero		932


//--------------------- .nv.constant0._Z5resetP10_Node_infoPbS1_iiPj --------------------------
	.section	.nv.constant0._Z5resetP10_Node_infoPbS1_iiPj,"a",@progbits
	.sectionflags	@""
	.align	4
.nv.constant0._Z5resetP10_Node_infoPbS1_iiPj:
	.zero		936


//--------------------- SYMBOLS --------------------------

	.type		.nv.reservedSmem.offset0,@object
	.size		.nv.reservedSmem.offset0,0x4
